//
// Generated by NVIDIA NVVM Compiler
//
// Compiler Build ID: CL-36424714
// Cuda compilation tools, release 13.0, V13.0.88
// Based on NVVM 20.0.0
//

.version 9.0
.target sm_100
.address_size 64

	// .globl	_Z22assign_clusters_kernelP5PointiS0_i
.extern .shared .align 16 .b8 sdata[];

.visible .entry _Z22assign_clusters_kernelP5PointiS0_i(
	.param .u64 .ptr .align 1 _Z22assign_clusters_kernelP5PointiS0_i_param_0,
	.param .u32 _Z22assign_clusters_kernelP5PointiS0_i_param_1,
	.param .u64 .ptr .align 1 _Z22assign_clusters_kernelP5PointiS0_i_param_2,
	.param .u32 _Z22assign_clusters_kernelP5PointiS0_i_param_3
)
{
	.reg .pred 	%p<26>;
	.reg .b32 	%r<72>;
	.reg .b64 	%rd<17>;
	.reg .b64 	%fd<132>;

	ld.param.u64 	%rd6, [_Z22assign_clusters_kernelP5PointiS0_i_param_0];
	ld.param.u32 	%r25, [_Z22assign_clusters_kernelP5PointiS0_i_param_1];
	ld.param.u64 	%rd7, [_Z22assign_clusters_kernelP5PointiS0_i_param_2];
	ld.param.u32 	%r24, [_Z22assign_clusters_kernelP5PointiS0_i_param_3];
	cvta.to.global.u64 	%rd1, %rd7;
	mov.u32 	%r26, %ntid.x;
	mov.u32 	%r27, %ctaid.x;
	mov.u32 	%r28, %tid.x;
	mad.lo.s32 	%r1, %r26, %r27, %r28;
	setp.ge.s32 	%p1, %r1, %r25;
	@%p1 bra 	$L__BB0_14;
	cvta.to.global.u64 	%rd8, %rd6;
	setp.lt.s32 	%p2, %r24, 1;
	mul.wide.s32 	%rd9, %r1, 24;
	add.s64 	%rd2, %rd8, %rd9;
	mov.b32 	%r71, -1;
	@%p2 bra 	$L__BB0_13;
	ld.global.f64 	%fd1, [%rd2];
	ld.global.f64 	%fd2, [%rd2+8];
	and.b32  	%r2, %r24, 7;
	setp.lt.u32 	%p3, %r24, 8;
	mov.f64 	%fd129, 0d41CDCD6500000000;
	mov.b32 	%r71, -1;
	mov.b32 	%r66, 0;
	@%p3 bra 	$L__BB0_5;
	and.b32  	%r66, %r24, 2147483640;
	add.s64 	%rd16, %rd1, 96;
	mov.f64 	%fd129, 0d41CDCD6500000000;
	mov.b32 	%r71, -1;
	mov.b32 	%r60, 0;
$L__BB0_4:
	.pragma "nounroll";
	ld.global.f64 	%fd12, [%rd16+-96];
	ld.global.f64 	%fd13, [%rd16+-88];
	sub.f64 	%fd14, %fd1, %fd12;
	sub.f64 	%fd15, %fd2, %fd13;
	mul.f64 	%fd16, %fd15, %fd15;
	fma.rn.f64 	%fd17, %fd14, %fd14, %fd16;
	sqrt.rn.f64 	%fd18, %fd17;
	setp.lt.f64 	%p4, %fd18, %fd129;
	selp.f64 	%fd19, %fd18, %fd129, %p4;
	selp.b32 	%r35, %r60, %r71, %p4;
	ld.global.f64 	%fd20, [%rd16+-72];
	ld.global.f64 	%fd21, [%rd16+-64];
	sub.f64 	%fd22, %fd1, %fd20;
	sub.f64 	%fd23, %fd2, %fd21;
	mul.f64 	%fd24, %fd23, %fd23;
	fma.rn.f64 	%fd25, %fd22, %fd22, %fd24;
	sqrt.rn.f64 	%fd26, %fd25;
	setp.lt.f64 	%p5, %fd26, %fd19;
	selp.f64 	%fd27, %fd26, %fd19, %p5;
	add.s32 	%r36, %r60, 1;
	selp.b32 	%r37, %r36, %r35, %p5;
	ld.global.f64 	%fd28, [%rd16+-48];
	ld.global.f64 	%fd29, [%rd16+-40];
	sub.f64 	%fd30, %fd1, %fd28;
	sub.f64 	%fd31, %fd2, %fd29;
	mul.f64 	%fd32, %fd31, %fd31;
	fma.rn.f64 	%fd33, %fd30, %fd30, %fd32;
	sqrt.rn.f64 	%fd34, %fd33;
	setp.lt.f64 	%p6, %fd34, %fd27;
	selp.f64 	%fd35, %fd34, %fd27, %p6;
	add.s32 	%r38, %r60, 2;
	selp.b32 	%r39, %r38, %r37, %p6;
	ld.global.f64 	%fd36, [%rd16+-24];
	ld.global.f64 	%fd37, [%rd16+-16];
	sub.f64 	%fd38, %fd1, %fd36;
	sub.f64 	%fd39, %fd2, %fd37;
	mul.f64 	%fd40, %fd39, %fd39;
	fma.rn.f64 	%fd41, %fd38, %fd38, %fd40;
	sqrt.rn.f64 	%fd42, %fd41;
	setp.lt.f64 	%p7, %fd42, %fd35;
	selp.f64 	%fd43, %fd42, %fd35, %p7;
	add.s32 	%r40, %r60, 3;
	selp.b32 	%r41, %r40, %r39, %p7;
	ld.global.f64 	%fd44, [%rd16];
	ld.global.f64 	%fd45, [%rd16+8];
	sub.f64 	%fd46, %fd1, %fd44;
	sub.f64 	%fd47, %fd2, %fd45;
	mul.f64 	%fd48, %fd47, %fd47;
	fma.rn.f64 	%fd49, %fd46, %fd46, %fd48;
	sqrt.rn.f64 	%fd50, %fd49;
	setp.lt.f64 	%p8, %fd50, %fd43;
	selp.f64 	%fd51, %fd50, %fd43, %p8;
	add.s32 	%r42, %r60, 4;
	selp.b32 	%r43, %r42, %r41, %p8;
	ld.global.f64 	%fd52, [%rd16+24];
	ld.global.f64 	%fd53, [%rd16+32];
	sub.f64 	%fd54, %fd1, %fd52;
	sub.f64 	%fd55, %fd2, %fd53;
	mul.f64 	%fd56, %fd55, %fd55;
	fma.rn.f64 	%fd57, %fd54, %fd54, %fd56;
	sqrt.rn.f64 	%fd58, %fd57;
	setp.lt.f64 	%p9, %fd58, %fd51;
	selp.f64 	%fd59, %fd58, %fd51, %p9;
	add.s32 	%r44, %r60, 5;
	selp.b32 	%r45, %r44, %r43, %p9;
	ld.global.f64 	%fd60, [%rd16+48];
	ld.global.f64 	%fd61, [%rd16+56];
	sub.f64 	%fd62, %fd1, %fd60;
	sub.f64 	%fd63, %fd2, %fd61;
	mul.f64 	%fd64, %fd63, %fd63;
	fma.rn.f64 	%fd65, %fd62, %fd62, %fd64;
	sqrt.rn.f64 	%fd66, %fd65;
	setp.lt.f64 	%p10, %fd66, %fd59;
	selp.f64 	%fd67, %fd66, %fd59, %p10;
	add.s32 	%r46, %r60, 6;
	selp.b32 	%r47, %r46, %r45, %p10;
	ld.global.f64 	%fd68, [%rd16+72];
	ld.global.f64 	%fd69, [%rd16+80];
	sub.f64 	%fd70, %fd1, %fd68;
	sub.f64 	%fd71, %fd2, %fd69;
	mul.f64 	%fd72, %fd71, %fd71;
	fma.rn.f64 	%fd73, %fd70, %fd70, %fd72;
	sqrt.rn.f64 	%fd74, %fd73;
	setp.lt.f64 	%p11, %fd74, %fd67;
	selp.f64 	%fd129, %fd74, %fd67, %p11;
	add.s32 	%r48, %r60, 7;
	selp.b32 	%r71, %r48, %r47, %p11;
	add.s64 	%rd16, %rd16, 192;
	add.s32 	%r60, %r60, 8;
	setp.ne.s32 	%p12, %r60, %r66;
	@%p12 bra 	$L__BB0_4;
$L__BB0_5:
	setp.eq.s32 	%p13, %r2, 0;
	@%p13 bra 	$L__BB0_13;
	and.b32  	%r11, %r24, 3;
	setp.lt.u32 	%p14, %r2, 4;
	@%p14 bra 	$L__BB0_8;
	mul.wide.u32 	%rd10, %r66, 24;
	add.s64 	%rd11, %rd1, %rd10;
	ld.global.f64 	%fd75, [%rd11];
	ld.global.f64 	%fd76, [%rd11+8];
	sub.f64 	%fd77, %fd1, %fd75;
	sub.f64 	%fd78, %fd2, %fd76;
	mul.f64 	%fd79, %fd78, %fd78;
	fma.rn.f64 	%fd80, %fd77, %fd77, %fd79;
	sqrt.rn.f64 	%fd81, %fd80;
	setp.lt.f64 	%p15, %fd81, %fd129;
	selp.f64 	%fd82, %fd81, %fd129, %p15;
	selp.b32 	%r50, %r66, %r71, %p15;
	add.s32 	%r51, %r66, 1;
	ld.global.f64 	%fd83, [%rd11+24];
	ld.global.f64 	%fd84, [%rd11+32];
	sub.f64 	%fd85, %fd1, %fd83;
	sub.f64 	%fd86, %fd2, %fd84;
	mul.f64 	%fd87, %fd86, %fd86;
	fma.rn.f64 	%fd88, %fd85, %fd85, %fd87;
	sqrt.rn.f64 	%fd89, %fd88;
	setp.lt.f64 	%p16, %fd89, %fd82;
	selp.f64 	%fd90, %fd89, %fd82, %p16;
	selp.b32 	%r52, %r51, %r50, %p16;
	add.s32 	%r53, %r66, 2;
	ld.global.f64 	%fd91, [%rd11+48];
	ld.global.f64 	%fd92, [%rd11+56];
	sub.f64 	%fd93, %fd1, %fd91;
	sub.f64 	%fd94, %fd2, %fd92;
	mul.f64 	%fd95, %fd94, %fd94;
	fma.rn.f64 	%fd96, %fd93, %fd93, %fd95;
	sqrt.rn.f64 	%fd97, %fd96;
	setp.lt.f64 	%p17, %fd97, %fd90;
	selp.f64 	%fd98, %fd97, %fd90, %p17;
	selp.b32 	%r54, %r53, %r52, %p17;
	add.s32 	%r55, %r66, 3;
	ld.global.f64 	%fd99, [%rd11+72];
	ld.global.f64 	%fd100, [%rd11+80];
	sub.f64 	%fd101, %fd1, %fd99;
	sub.f64 	%fd102, %fd2, %fd100;
	mul.f64 	%fd103, %fd102, %fd102;
	fma.rn.f64 	%fd104, %fd101, %fd101, %fd103;
	sqrt.rn.f64 	%fd105, %fd104;
	setp.lt.f64 	%p18, %fd105, %fd98;
	selp.f64 	%fd129, %fd105, %fd98, %p18;
	selp.b32 	%r71, %r55, %r54, %p18;
	add.s32 	%r66, %r66, 4;
$L__BB0_8:
	setp.eq.s32 	%p19, %r11, 0;
	@%p19 bra 	$L__BB0_13;
	setp.eq.s32 	%p20, %r11, 1;
	@%p20 bra 	$L__BB0_11;
	mul.wide.u32 	%rd12, %r66, 24;
	add.s64 	%rd13, %rd1, %rd12;
	ld.global.f64 	%fd106, [%rd13];
	ld.global.f64 	%fd107, [%rd13+8];
	sub.f64 	%fd108, %fd1, %fd106;
	sub.f64 	%fd109, %fd2, %fd107;
	mul.f64 	%fd110, %fd109, %fd109;
	fma.rn.f64 	%fd111, %fd108, %fd108, %fd110;
	sqrt.rn.f64 	%fd112, %fd111;
	setp.lt.f64 	%p21, %fd112, %fd129;
	selp.f64 	%fd113, %fd112, %fd129, %p21;
	selp.b32 	%r57, %r66, %r71, %p21;
	add.s32 	%r58, %r66, 1;
	ld.global.f64 	%fd114, [%rd13+24];
	ld.global.f64 	%fd115, [%rd13+32];
	sub.f64 	%fd116, %fd1, %fd114;
	sub.f64 	%fd117, %fd2, %fd115;
	mul.f64 	%fd118, %fd117, %fd117;
	fma.rn.f64 	%fd119, %fd116, %fd116, %fd118;
	sqrt.rn.f64 	%fd120, %fd119;
	setp.lt.f64 	%p22, %fd120, %fd113;
	selp.f64 	%fd129, %fd120, %fd113, %p22;
	selp.b32 	%r71, %r58, %r57, %p22;
	add.s32 	%r66, %r66, 2;
$L__BB0_11:
	and.b32  	%r59, %r24, 1;
	setp.eq.b32 	%p23, %r59, 1;
	not.pred 	%p24, %p23;
	@%p24 bra 	$L__BB0_13;
	mul.wide.u32 	%rd14, %r66, 24;
	add.s64 	%rd15, %rd1, %rd14;
	ld.global.f64 	%fd121, [%rd15];
	ld.global.f64 	%fd122, [%rd15+8];
	sub.f64 	%fd123, %fd1, %fd121;
	sub.f64 	%fd124, %fd2, %fd122;
	mul.f64 	%fd125, %fd124, %fd124;
	fma.rn.f64 	%fd126, %fd123, %fd123, %fd125;
	sqrt.rn.f64 	%fd127, %fd126;
	setp.lt.f64 	%p25, %fd127, %fd129;
	selp.b32 	%r71, %r66, %r71, %p25;
$L__BB0_13:
	st.global.u32 	[%rd2+16], %r71;
$L__BB0_14:
	ret;

}
	// .globl	_Z23update_centroids_kernelP5PointiS0_i
.visible .entry _Z23update_centroids_kernelP5PointiS0_i(
	.param .u64 .ptr .align 1 _Z23update_centroids_kernelP5PointiS0_i_param_0,
	.param .u32 _Z23update_centroids_kernelP5PointiS0_i_param_1,
	.param .u64 .ptr .align 1 _Z23update_centroids_kernelP5PointiS0_i_param_2,
	.param .u32 _Z23update_centroids_kernelP5PointiS0_i_param_3
)
{
	.reg .pred 	%p<6>;
	.reg .b32 	%r<20>;
	.reg .b64 	%rd<10>;
	.reg .b64 	%fd<10>;

	ld.param.u64 	%rd2, [_Z23update_centroids_kernelP5PointiS0_i_param_0];
	ld.param.u32 	%r9, [_Z23update_centroids_kernelP5PointiS0_i_param_1];
	ld.param.u64 	%rd3, [_Z23update_centroids_kernelP5PointiS0_i_param_2];
	ld.param.u32 	%r10, [_Z23update_centroids_kernelP5PointiS0_i_param_3];
	mov.u32 	%r1, %tid.x;
	mov.u32 	%r11, %ctaid.x;
	mov.u32 	%r2, %ntid.x;
	mad.lo.s32 	%r19, %r11, %r2, %r1;
	setp.ge.s32 	%p1, %r19, %r10;
	mov.u32 	%r12, sdata;
	mad.lo.s32 	%r4, %r1, 24, %r12;
	@%p1 bra 	$L__BB1_2;
	mov.b64 	%rd4, 0;
	st.shared.u64 	[%r4], %rd4;
	st.shared.u64 	[%r4+8], %rd4;
	mov.b32 	%r13, 0;
	st.shared.u32 	[%r4+16], %r13;
$L__BB1_2:
	bar.sync 	0;
	setp.ge.s32 	%p2, %r19, %r9;
	@%p2 bra 	$L__BB1_5;
	mov.u32 	%r14, %nctaid.x;
	mul.lo.s32 	%r5, %r14, %r2;
	cvta.to.global.u64 	%rd1, %rd2;
$L__BB1_4:
	mul.wide.s32 	%rd5, %r19, 24;
	add.s64 	%rd6, %rd1, %rd5;
	ld.global.u32 	%r15, [%rd6+16];
	mad.lo.s32 	%r17, %r15, 24, %r12;
	ld.global.f64 	%fd1, [%rd6];
	atom.shared.add.f64 	%fd2, [%r17], %fd1;
	ld.global.f64 	%fd3, [%rd6+8];
	atom.shared.add.f64 	%fd4, [%r17+8], %fd3;
	atom.shared.add.u32 	%r18, [%r17+16], 1;
	add.s32 	%r19, %r19, %r5;
	setp.lt.s32 	%p3, %r19, %r9;
	@%p3 bra 	$L__BB1_4;
$L__BB1_5:
	bar.sync 	0;
	setp.ge.s32 	%p4, %r1, %r10;
	@%p4 bra 	$L__BB1_8;
	ld.shared.u32 	%r8, [%r4+16];
	setp.lt.s32 	%p5, %r8, 1;
	@%p5 bra 	$L__BB1_8;
	ld.shared.f64 	%fd5, [%r4+8];
	ld.shared.f64 	%fd6, [%r4];
	cvt.rn.f64.u32 	%fd7, %r8;
	div.rn.f64 	%fd8, %fd6, %fd7;
	cvta.to.global.u64 	%rd7, %rd3;
	mul.wide.u32 	%rd8, %r1, 24;
	add.s64 	%rd9, %rd7, %rd8;
	st.global.f64 	[%rd9], %fd8;
	div.rn.f64 	%fd9, %fd5, %fd7;
	st.global.f64 	[%rd9+8], %fd9;
$L__BB1_8:
	ret;

}


// ===== COMPILED SASS (sm_100) =====

	.target	sm_100

	.elftype	@"ET_EXEC"


//--------------------- .note.nv.tkinfo           --------------------------
	.section	.note.nv.tkinfo,"",@"SHT_NOTE"
	.sectionflags	@"SHF_NOTE_NV_TKINFO"
	.tkinfo
        /*0018*/ 	.word	0x00000002
        /*0030*/ 	.string	""
        /*0030*/ 	.string	"ptxas"
        /*0030*/ 	.string	"Cuda compilation tools, release 13.0, V13.0.88"
        /*0030*/ 	.string	"Build cuda_13.0.r13.0/compiler.36424714_0"
        /*0030*/ 	.string	"-arch sm_100 -m 64 "



//--------------------- .note.nv.cuinfo           --------------------------
	.section	.note.nv.cuinfo,"",@"SHT_NOTE"
	.sectionflags	@"SHF_NOTE_NV_CUINFO"
        /*0018*/ 	.short	0x0002
        /*001a*/ 	.short	0x0064
        /*001c*/ 	.short	0x0082
	.zero		2


//--------------------- .nv.info                  --------------------------
	.section	.nv.info,"",@"SHT_CUDA_INFO"
	.align	4


	//----- nvinfo : EIATTR_REGCOUNT
	.align		4
        /*0000*/ 	.byte	0x04, 0x2f
        /*0002*/ 	.short	(.L_1 - .L_0)
	.align		4
.L_0:
        /*0004*/ 	.word	index@(_Z22assign_clusters_kernelP5PointiS0_i)
        /*0008*/ 	.word	0x00000022


	//----- nvinfo : EIATTR_FRAME_SIZE
	.align		4
.L_1:
        /*000c*/ 	.byte	0x04, 0x11
        /*000e*/ 	.short	(.L_3 - .L_2)
	.align		4
.L_2:
        /*0010*/ 	.word	index@($__internal_1_$__cuda_sm20_dsqrt_rn_f64_mediumpath_v1)
        /*0014*/ 	.word	0x00000000


	//----- nvinfo : EIATTR_FRAME_SIZE
	.align		4
.L_3:
        /*0018*/ 	.byte	0x04, 0x11
        /*001a*/ 	.short	(.L_5 - .L_4)
	.align		4
.L_4:
        /*001c*/ 	.word	index@(_Z22assign_clusters_kernelP5PointiS0_i)
        /*0020*/ 	.word	0x00000000


	//----- nvinfo : EIATTR_REGCOUNT
	.align		4
.L_5:
        /*0024*/ 	.byte	0x04, 0x2f
        /*0026*/ 	.short	(.L_7 - .L_6)
	.align		4
.L_6:
        /*0028*/ 	.word	index@(_Z23update_centroids_kernelP5PointiS0_i)
        /*002c*/ 	.word	0x0000001d


	//----- nvinfo : EIATTR_FRAME_SIZE
	.align		4
.L_7:
        /*0030*/ 	.byte	0x04, 0x11
        /*0032*/ 	.short	(.L_9 - .L_8)
	.align		4
.L_8:
        /*0034*/ 	.word	index@($__internal_0_$__cuda_sm20_div_rn_f64_full)
        /*0038*/ 	.word	0x00000000


	//----- nvinfo : EIATTR_FRAME_SIZE
	.align		4
.L_9:
        /*003c*/ 	.byte	0x04, 0x11
        /*003e*/ 	.short	(.L_11 - .L_10)
	.align		4
.L_10:
        /*0040*/ 	.word	index@(_Z23update_centroids_kernelP5PointiS0_i)
        /*0044*/ 	.word	0x00000000


	//----- nvinfo : EIATTR_MIN_STACK_SIZE
	.align		4
.L_11:
        /*0048*/ 	.byte	0x04, 0x12
        /*004a*/ 	.short	(.L_13 - .L_12)
	.align		4
.L_12:
        /*004c*/ 	.word	index@(_Z23update_centroids_kernelP5PointiS0_i)
        /*0050*/ 	.word	0x00000000


	//----- nvinfo : EIATTR_MIN_STACK_SIZE
	.align		4
.L_13:
        /*0054*/ 	.byte	0x04, 0x12
        /*0056*/ 	.short	(.L_15 - .L_14)
	.align		4
.L_14:
        /*0058*/ 	.word	index@(_Z22assign_clusters_kernelP5PointiS0_i)
        /*005c*/ 	.word	0x00000000
.L_15:


//--------------------- .nv.compat                --------------------------
	.section	.nv.compat,"",@"SHT_CUDA_COMPAT_INFO"
	.align	4
        /*0000*/ 	.byte	0x02, 0x09, 0x00, 0x00, 0x02, 0x02, 0x01, 0x00, 0x02, 0x05, 0x05, 0x00, 0x03, 0x07, 0x01, 0x01
        /*0010*/ 	.byte	0x02, 0x03, 0x00, 0x00, 0x02, 0x06, 0x01, 0x00, 0x04, 0x0b, 0x08, 0x00, 0x01, 0x00, 0x00, 0x00
        /*0020*/ 	.byte	0x00, 0x00, 0x00, 0x00


//--------------------- .nv.info._Z23update_centroids_kernelP5PointiS0_i --------------------------
	.section	.nv.info._Z23update_centroids_kernelP5PointiS0_i,"",@"SHT_CUDA_INFO"
	.sectionflags	@""
	.align	4


	//----- nvinfo : EIATTR_CUDA_API_VERSION
	.align		4
        /*0000*/ 	.byte	0x04, 0x37
        /*0002*/ 	.short	(.L_17 - .L_16)
.L_16:
        /*0004*/ 	.word	0x00000082


	//----- nvinfo : EIATTR_KPARAM_INFO
	.align		4
.L_17:
        /*0008*/ 	.byte	0x04, 0x17
        /*000a*/ 	.short	(.L_19 - .L_18)
.L_18:
        /*000c*/ 	.word	0x00000000
        /*0010*/ 	.short	0x0003
        /*0012*/ 	.short	0x0018
        /*0014*/ 	.byte	0x00, 0xf0, 0x11, 0x00


	//----- nvinfo : EIATTR_KPARAM_INFO
	.align		4
.L_19:
        /*0018*/ 	.byte	0x04, 0x17
        /*001a*/ 	.short	(.L_21 - .L_20)
.L_20:
        /*001c*/ 	.word	0x00000000
        /*0020*/ 	.short	0x0002
        /*0022*/ 	.short	0x0010
        /*0024*/ 	.byte	0x00, 0xf5, 0x21, 0x00


	//----- nvinfo : EIATTR_KPARAM_INFO
	.align		4
.L_21:
        /*0028*/ 	.byte	0x04, 0x17
        /*002a*/ 	.short	(.L_23 - .L_22)
.L_22:
        /*002c*/ 	.word	0x00000000
        /*0030*/ 	.short	0x0001
        /*0032*/ 	.short	0x0008
        /*0034*/ 	.byte	0x00, 0xf0, 0x11, 0x00


	//----- nvinfo : EIATTR_KPARAM_INFO
	.align		4
.L_23:
        /*0038*/ 	.byte	0x04, 0x17
        /*003a*/ 	.short	(.L_25 - .L_24)
.L_24:
        /*003c*/ 	.word	0x00000000
        /*0040*/ 	.short	0x0000
        /*0042*/ 	.short	0x0000
        /*0044*/ 	.byte	0x00, 0xf5, 0x21, 0x00


	//----- nvinfo : EIATTR_SPARSE_MMA_MASK
	.align		4
.L_25:
        /*0048*/ 	.byte	0x03, 0x50
        /*004a*/ 	.short	0x0000


	//----- nvinfo : EIATTR_MAXREG_COUNT
	.align		4
        /*004c*/ 	.byte	0x03, 0x1b
        /*004e*/ 	.short	0x00ff


	//----- nvinfo : EIATTR_NUM_BARRIERS
	.align		4
        /*0050*/ 	.byte	0x02, 0x4c
        /*0052*/ 	.byte	0x01
	.zero		1


	//----- nvinfo : EIATTR_MERCURY_ISA_VERSION
	.align		4
        /*0054*/ 	.byte	0x03, 0x5f
        /*0056*/ 	.short	0x0101


	//----- nvinfo : EIATTR_VRC_CTA_INIT_COUNT
	.align		4
        /*0058*/ 	.byte	0x02, 0x4a
	.zero		1
	.zero		1


	//----- nvinfo : EIATTR_EXIT_INSTR_OFFSETS
	.align		4
        /*005c*/ 	.byte	0x04, 0x1c
        /*005e*/ 	.short	(.L_27 - .L_26)


	//   ....[0]....
.L_26:
        /*0060*/ 	.word	0x00000310


	//   ....[1]....
        /*0064*/ 	.word	0x00000340


	//   ....[2]....
        /*0068*/ 	.word	0x000006a0


	//----- nvinfo : EIATTR_CRS_STACK_SIZE
	.align		4
.L_27:
        /*006c*/ 	.byte	0x04, 0x1e
        /*006e*/ 	.short	(.L_29 - .L_28)
.L_28:
        /*0070*/ 	.word	0x00000000


	//----- nvinfo : EIATTR_CBANK_PARAM_SIZE
	.align		4
.L_29:
        /*0074*/ 	.byte	0x03, 0x19
        /*0076*/ 	.short	0x001c


	//----- nvinfo : EIATTR_PARAM_CBANK
	.align		4
        /*0078*/ 	.byte	0x04, 0x0a
        /*007a*/ 	.short	(.L_31 - .L_30)
	.align		4
.L_30:
        /*007c*/ 	.word	index@(.nv.constant0._Z23update_centroids_kernelP5PointiS0_i)
        /*0080*/ 	.short	0x0380
        /*0082*/ 	.short	0x001c


	//----- nvinfo : EIATTR_SW_WAR
	.align		4
.L_31:
        /*0084*/ 	.byte	0x04, 0x36
        /*0086*/ 	.short	(.L_33 - .L_32)
.L_32:
        /*0088*/ 	.word	0x00000008
.L_33:


//--------------------- .nv.info._Z22assign_clusters_kernelP5PointiS0_i --------------------------
	.section	.nv.info._Z22assign_clusters_kernelP5PointiS0_i,"",@"SHT_CUDA_INFO"
	.sectionflags	@""
	.align	4


	//----- nvinfo : EIATTR_CUDA_API_VERSION
	.align		4
        /*0000*/ 	.byte	0x04, 0x37
        /*0002*/ 	.short	(.L_35 - .L_34)
.L_34:
        /*0004*/ 	.word	0x00000082


	//----- nvinfo : EIATTR_KPARAM_INFO
	.align		4
.L_35:
        /*0008*/ 	.byte	0x04, 0x17
        /*000a*/ 	.short	(.L_37 - .L_36)
.L_36:
        /*000c*/ 	.word	0x00000000
        /*0010*/ 	.short	0x0003
        /*0012*/ 	.short	0x0018
        /*0014*/ 	.byte	0x00, 0xf0, 0x11, 0x00


	//----- nvinfo : EIATTR_KPARAM_INFO
	.align		4
.L_37:
        /*0018*/ 	.byte	0x04, 0x17
        /*001a*/ 	.short	(.L_39 - .L_38)
.L_38:
        /*001c*/ 	.word	0x00000000
        /*0020*/ 	.short	0x0002
        /*0022*/ 	.short	0x0010
        /*0024*/ 	.byte	0x00, 0xf5, 0x21, 0x00


	//----- nvinfo : EIATTR_KPARAM_INFO
	.align		4
.L_39:
        /*0028*/ 	.byte	0x04, 0x17
        /*002a*/ 	.short	(.L_41 - .L_40)
.L_40:
        /*002c*/ 	.word	0x00000000
        /*0030*/ 	.short	0x0001
        /*0032*/ 	.short	0x0008
        /*0034*/ 	.byte	0x00, 0xf0, 0x11, 0x00


	//----- nvinfo : EIATTR_KPARAM_INFO
	.align		4
.L_41:
        /*0038*/ 	.byte	0x04, 0x17
        /*003a*/ 	.short	(.L_43 - .L_42)
.L_42:
        /*003c*/ 	.word	0x00000000
        /*0040*/ 	.short	0x0000
        /*0042*/ 	.short	0x0000
        /*0044*/ 	.byte	0x00, 0xf5, 0x21, 0x00


	//----- nvinfo : EIATTR_SPARSE_MMA_MASK
	.align		4
.L_43:
        /*0048*/ 	.byte	0x03, 0x50
        /*004a*/ 	.short	0x0000


	//----- nvinfo : EIATTR_MAXREG_COUNT
	.align		4
        /*004c*/ 	.byte	0x03, 0x1b
        /*004e*/ 	.short	0x00ff


	//----- nvinfo : EIATTR_MERCURY_ISA_VERSION
	.align		4
        /*0050*/ 	.byte	0x03, 0x5f
        /*0052*/ 	.short	0x0101


	//----- nvinfo : EIATTR_VRC_CTA_INIT_COUNT
	.align		4
        /*0054*/ 	.byte	0x02, 0x4a
	.zero		1
	.zero		1


	//----- nvinfo : EIATTR_EXIT_INSTR_OFFSETS
	.align		4
        /*0058*/ 	.byte	0x04, 0x1c
        /*005a*/ 	.short	(.L_45 - .L_44)


	//   ....[0]....
.L_44:
        /*005c*/ 	.word	0x00000070


	//   ....[1]....
        /*0060*/ 	.word	0x00002490


	//----- nvinfo : EIATTR_CRS_STACK_SIZE
	.align		4
.L_45:
        /*0064*/ 	.byte	0x04, 0x1e
        /*0066*/ 	.short	(.L_47 - .L_46)
.L_46:
        /*0068*/ 	.word	0x00000000


	//----- nvinfo : EIATTR_CBANK_PARAM_SIZE
	.align		4
.L_47:
        /*006c*/ 	.byte	0x03, 0x19
        /*006e*/ 	.short	0x001c


	//----- nvinfo : EIATTR_PARAM_CBANK
	.align		4
        /*0070*/ 	.byte	0x04, 0x0a
        /*0072*/ 	.short	(.L_49 - .L_48)
	.align		4
.L_48:
        /*0074*/ 	.word	index@(.nv.constant0._Z22assign_clusters_kernelP5PointiS0_i)
        /*0078*/ 	.short	0x0380
        /*007a*/ 	.short	0x001c


	//----- nvinfo : EIATTR_SW_WAR
	.align		4
.L_49:
        /*007c*/ 	.byte	0x04, 0x36
        /*007e*/ 	.short	(.L_51 - .L_50)
.L_50:
        /*0080*/ 	.word	0x00000008
.L_51:


//--------------------- .nv.callgraph             --------------------------
	.section	.nv.callgraph,"",@"SHT_CUDA_CALLGRAPH"
	.align	4
	.sectionentsize	8
	.align		4
        /*0000*/ 	.word	0x00000000
	.align		4
        /*0004*/ 	.word	0xffffffff
	.align		4
        /*0008*/ 	.word	0x00000000
	.align		4
        /*000c*/ 	.word	0xfffffffe
	.align		4
        /*0010*/ 	.word	0x00000000
	.align		4
        /*0014*/ 	.word	0xfffffffd
	.align		4
        /*0018*/ 	.word	0x00000000
	.align		4
        /*001c*/ 	.word	0xfffffffc


//--------------------- .text._Z23update_centroids_kernelP5PointiS0_i --------------------------
	.section	.text._Z23update_centroids_kernelP5PointiS0_i,"ax",@progbits
	.align	128
        .global         _Z23update_centroids_kernelP5PointiS0_i
        .type           _Z23update_centroids_kernelP5PointiS0_i,@function
        .size           _Z23update_centroids_kernelP5PointiS0_i,(.L_x_56 - _Z23update_centroids_kernelP5PointiS0_i)
        .other          _Z23update_centroids_kernelP5PointiS0_i,@"STO_CUDA_ENTRY STV_DEFAULT"
_Z23update_centroids_kernelP5PointiS0_i:
.text._Z23update_centroids_kernelP5PointiS0_i:
[----:B------:R-:W-:Y:S01]  /*0000*/  LDC R1, c[0x0][0x37c] ;  /* 0x0000df00ff017b82 */ /* 0x000fe20000000800 */
[----:B------:R-:W0:Y:S07]  /*0010*/  S2R R10, SR_TID.X ;  /* 0x00000000000a7919 */ /* 0x000e2e0000002100 */
[----:B------:R-:W0:Y:S01]  /*0020*/  S2UR UR4, SR_CTAID.X ;  /* 0x00000000000479c3 */ /* 0x000e220000002500 */
[----:B------:R-:W1:Y:S01]  /*0030*/  LDCU UR5, c[0x0][0x398] ;  /* 0x00007300ff0577ac */ /* 0x000e620008000800 */
[----:B------:R-:W-:Y:S01]  /*0040*/  MOV R0, 0x400 ;  /* 0x0000040000007802 */ /* 0x000fe20000000f00 */
[----:B------:R-:W2:Y:S01]  /*0050*/  S2R R11, SR_CgaCtaId ;  /* 0x00000000000b7919 */ /* 0x000ea20000008800 */
[----:B------:R-:W3:Y:S04]  /*0060*/  LDCU.64 UR6, c[0x0][0x358] ;  /* 0x00006b00ff0677ac */ /* 0x000ee80008000a00 */
[----:B------:R-:W0:Y:S02]  /*0070*/  LDC R3, c[0x0][0x360] ;  /* 0x0000d800ff037b82 */ /* 0x000e240000000800 */
[----:B0-----:R-:W-:Y:S01]  /*0080*/  IMAD R13, R3, UR4, R10 ;  /* 0x00000004030d7c24 */ /* 0x001fe2000f8e020a */
[----:B------:R-:W0:Y:S01]  /*0090*/  LDCU UR4, c[0x0][0x388] ;  /* 0x00007100ff0477ac */ /* 0x000e220008000800 */
[----:B--2---:R-:W-:-:S03]  /*00a0*/  LEA R11, R11, R0, 0x18 ;  /* 0x000000000b0b7211 */ /* 0x004fc600078ec0ff */
[----:B-1----:R-:W-:Y:S02]  /*00b0*/  ISETP.GE.AND P0, PT, R13, UR5, PT ;  /* 0x000000050d007c0c */ /* 0x002fe4000bf06270 */
[----:B------:R-:W-:-:S11]  /*00c0*/  IMAD R0, R10, 0x18, R11 ;  /* 0x000000180a007824 */ /* 0x000fd600078e020b */
[----:B------:R1:W-:Y:S04]  /*00d0*/  @!P0 STS.64 [R0], RZ ;  /* 0x000000ff00008388 */ /* 0x0003e80000000a00 */
[----:B------:R1:W-:Y:S04]  /*00e0*/  @!P0 STS.64 [R0+0x8], RZ ;  /* 0x000008ff00008388 */ /* 0x0003e80000000a00 */
[----:B------:R1:W-:Y:S01]  /*00f0*/  @!P0 STS [R0+0x10], RZ ;  /* 0x000010ff00008388 */ /* 0x0003e20000000800 */
[----:B------:R-:W-:Y:S01]  /*0100*/  BAR.SYNC.DEFER_BLOCKING 0x0 ;  /* 0x0000000000007b1d */ /* 0x000fe20000010000 */
[----:B0-----:R-:W-:-:S13]  /*0110*/  ISETP.GE.AND P0, PT, R13, UR4, PT ;  /* 0x000000040d007c0c */ /* 0x001fda000bf06270 */
[----:B-1-3--:R-:W-:Y:S05]  /*0120*/  @P0 BRA `(.L_x_0) ;  /* 0x0000000000680947 */ /* 0x00afea0003800000 */
[----:B------:R-:W0:Y:S02]  /*0130*/  LDCU UR4, c[0x0][0x370] ;  /* 0x00006e00ff0477ac */ /* 0x000e240008000800 */
[----:B0-----:R-:W-:-:S07]  /*0140*/  IMAD R12, R3, UR4, RZ ;  /* 0x00000004030c7c24 */ /* 0x001fce000f8e02ff */
.L_x_5:
[----:B------:R-:W0:Y:S02]  /*0150*/  LDC.64 R2, c[0x0][0x380] ;  /* 0x0000e000ff027b82 */ /* 0x000e240000000a00 */
[----:B0-----:R-:W-:-:S05]  /*0160*/  IMAD.WIDE R2, R13, 0x18, R2 ;  /* 0x000000180d027825 */ /* 0x001fca00078e0202 */
[----:B------:R-:W2:Y:S04]  /*0170*/  LDG.E R4, desc[UR6][R2.64+0x10] ;  /* 0x0000100602047981 */ /* 0x000ea8000c1e1900 */
[----:B------:R0:W5:Y:S01]  /*0180*/  LDG.E.64 R8, desc[UR6][R2.64] ;  /* 0x0000000602087981 */ /* 0x000162000c1e1b00 */
[----:B------:R-:W-:Y:S05]  /*0190*/  YIELD ;  /* 0x0000000000007946 */ /* 0x000fea0003800000 */
[----:B------:R-:W-:Y:S01]  /*01a0*/  BSSY.RECONVERGENT B0, `(.L_x_1) ;  /* 0x0000006000007945 */ /* 0x000fe20003800200 */
[----:B0-2---:R-:W-:-:S07]  /*01b0*/  IMAD R15, R4, 0x18, R11 ;  /* 0x00000018040f7824 */ /* 0x005fce00078e020b */
.L_x_2:
[----:B------:R-:W0:Y:S02]  /*01c0*/  LDS.64 R4, [R15] ;  /* 0x000000000f047984 */ /* 0x000e240000000a00 */
[----:B0----5:R-:W-:-:S07]  /*01d0*/  DADD R6, R8, R4 ;  /* 0x0000000008067229 */ /* 0x021fce0000000004 */
[----:B------:R-:W0:Y:S02]  /*01e0*/  ATOMS.CAST.SPIN.64 P0, [R15], R4, R6 ;  /* 0x000000040f00758d */ /* 0x000e240001800406 */
[----:B0-----:R-:W-:Y:S05]  /*01f0*/  @!P0 BRA `(.L_x_2) ;  /* 0xfffffffc00f08947 */ /* 0x001fea000383ffff */
[----:B------:R-:W-:Y:S05]  /*0200*/  BSYNC.RECONVERGENT B0 ;  /* 0x0000000000007941 */ /* 0x000fea0003800200 */
.L_x_1:
[----:B------:R-:W5:Y:S01]  /*0210*/  LDG.E.64 R2, desc[UR6][R2.64+0x8] ;  /* 0x0000080602027981 */ /* 0x000f62000c1e1b00 */
[----:B------:R-:W-:Y:S01]  /*0220*/  BSSY.RECONVERGENT B0, `(.L_x_3) ;  /* 0x0000005000007945 */ /* 0x000fe20003800200 */
.L_x_4:
[----:B------:R-:W0:Y:S02]  /*0230*/  LDS.64 R4, [R15+0x8] ;  /* 0x000008000f047984 */ /* 0x000e240000000a00 */
[----:B0----5:R-:W-:-:S07]  /*0240*/  DADD R6, R2, R4 ;  /* 0x0000000002067229 */ /* 0x021fce0000000004 */
[----:B------:R-:W0:Y:S02]  /*0250*/  ATOMS.CAST.SPIN.64 P0, [R15+0x8], R4, R6 ;  /* 0x000008040f00758d */ /* 0x000e240001800406 */
[----:B0-----:R-:W-:Y:S05]  /*0260*/  @!P0 BRA `(.L_x_4) ;  /* 0xfffffffc00f08947 */ /* 0x001fea000383ffff */
[----:B------:R-:W-:Y:S05]  /*0270*/  BSYNC.RECONVERGENT B0 ;  /* 0x0000000000007941 */ /* 0x000fea0003800200 */
.L_x_3:
[----:B------:R-:W0:Y:S01]  /*0280*/  LDCU UR4, c[0x0][0x388] ;  /* 0x00007100ff0477ac */ /* 0x000e220008000800 */
[----:B------:R-:W-:Y:S01]  /*0290*/  IMAD.IADD R13, R12, 0x1, R13 ;  /* 0x000000010c0d7824 */ /* 0x000fe200078e020d */
[----:B------:R1:W-:Y:S04]  /*02a0*/  ATOMS.POPC.INC.32 RZ, [R15+URZ+0x10] ;  /* 0x000010000fff7f8c */ /* 0x0003e8000d8000ff */
[----:B0-----:R-:W-:-:S13]  /*02b0*/  ISETP.GE.AND P0, PT, R13, UR4, PT ;  /* 0x000000040d007c0c */ /* 0x001fda000bf06270 */
[----:B-1----:R-:W-:Y:S05]  /*02c0*/  @!P0 BRA `(.L_x_5) ;  /* 0xfffffffc00a08947 */ /* 0x002fea000383ffff */
.L_x_0:
[----:B------:R-:W-:Y:S05]  /*02d0*/  WARPSYNC.ALL ;  /* 0x0000000000007948 */ /* 0x000fea0003800000 */
[----:B------:R-:W0:Y:S01]  /*02e0*/  LDCU UR4, c[0x0][0x398] ;  /* 0x00007300ff0477ac */ /* 0x000e220008000800 */
[----:B------:R-:W-:Y:S01]  /*02f0*/  BAR.SYNC.DEFER_BLOCKING 0x0 ;  /* 0x0000000000007b1d */ /* 0x000fe20000010000 */
[----:B0-----:R-:W-:-:S13]  /*0300*/  ISETP.GE.AND P0, PT, R10, UR4, PT ;  /* 0x000000040a007c0c */ /* 0x001fda000bf06270 */
[----:B------:R-:W-:Y:S05]  /*0310*/  @P0 EXIT ;  /* 0x000000000000094d */ /* 0x000fea0003800000 */
[----:B------:R-:W0:Y:S02]  /*0320*/  LDS R6, [R0+0x10] ;  /* 0x0000100000067984 */ /* 0x000e240000000800 */
[----:B0-----:R-:W-:-:S13]  /*0330*/  ISETP.GE.AND P0, PT, R6, 0x1, PT ;  /* 0x000000010600780c */ /* 0x001fda0003f06270 */
[----:B------:R-:W-:Y:S05]  /*0340*/  @!P0 EXIT ;  /* 0x000000000000894d */ /* 0x000fea0003800000 */
[----:B------:R-:W0:Y:S01]  /*0350*/  I2F.F64.U32 R6, R6 ;  /* 0x0000000600067312 */ /* 0x000e220000201800 */
[----:B------:R-:W-:Y:S01]  /*0360*/  IMAD.MOV.U32 R2, RZ, RZ, 0x1 ;  /* 0x00000001ff027424 */ /* 0x000fe200078e00ff */
[----:B------:R-:W1:Y:S01]  /*0370*/  LDS.64 R4, [R0] ;  /* 0x0000000000047984 */ /* 0x000e620000000a00 */
[----:B------:R-:W-:Y:S05]  /*0380*/  BSSY.RECONVERGENT B0, `(.L_x_6) ;  /* 0x0000017000007945 */ /* 0x000fea0003800200 */
[----:B0-----:R-:W0:Y:S02]  /*0390*/  MUFU.RCP64H R3, R7 ;  /* 0x0000000700037308 */ /* 0x001e240000001800 */
[----:B0-----:R-:W-:-:S08]  /*03a0*/  DFMA R8, -R6, R2, 1 ;  /* 0x3ff000000608742b */ /* 0x001fd00000000102 */
[----:B------:R-:W-:Y:S01]  /*03b0*/  DFMA R8, R8, R8, R8 ;  /* 0x000000080808722b */ /* 0x000fe20000000008 */
[----:B-1----:R-:W-:-:S07]  /*03c0*/  FSETP.GEU.AND P1, PT, |R5|, 6.5827683646048100446e-37, PT ;  /* 0x036000000500780b */ /* 0x002fce0003f2e200 */
[----:B------:R-:W-:-:S08]  /*03d0*/  DFMA R8, R2, R8, R2 ;  /* 0x000000080208722b */ /* 0x000fd00000000002 */
[----:B------:R-:W-:-:S08]  /*03e0*/  DFMA R2, -R6, R8, 1 ;  /* 0x3ff000000602742b */ /* 0x000fd00000000108 */
[----:B------:R-:W-:Y:S01]  /*03f0*/  DFMA R2, R8, R2, R8 ;  /* 0x000000020802722b */ /* 0x000fe20000000008 */
[----:B------:R0:W1:Y:S07]  /*0400*/  LDS.64 R8, [R0+0x8] ;  /* 0x0000080000087984 */ /* 0x00006e0000000a00 */
[----:B------:R-:W-:-:S08]  /*0410*/  DMUL R12, R4, R2 ;  /* 0x00000002040c7228 */ /* 0x000fd00000000000 */
[----:B------:R-:W-:-:S08]  /*0420*/  DFMA R14, -R6, R12, R4 ;  /* 0x0000000c060e722b */ /* 0x000fd00000000104 */
[----:B------:R-:W-:-:S10]  /*0430*/  DFMA R2, R2, R14, R12 ;  /* 0x0000000e0202722b */ /* 0x000fd4000000000c */
[----:B------:R-:W-:-:S05]  /*0440*/  FFMA R11, RZ, R7, R3 ;  /* 0x00000007ff0b7223 */ /* 0x000fca0000000003 */
[----:B------:R-:W-:-:S13]  /*0450*/  FSETP.GT.AND P0, PT, |R11|, 1.469367938527859385e-39, PT ;  /* 0x001000000b00780b */ /* 0x000fda0003f04200 */
[----:B01----:R-:W-:Y:S05]  /*0460*/  @P0 BRA P1, `(.L_x_7) ;  /* 0x0000000000200947 */ /* 0x003fea0000800000 */
[----:B------:R-:W-:Y:S01]  /*0470*/  IMAD.MOV.U32 R12, RZ, RZ, R4 ;  /* 0x000000ffff0c7224 */ /* 0x000fe200078e0004 */
[----:B------:R-:W-:Y:S01]  /*0480*/  MOV R0, 0x4d0 ;  /* 0x000004d000007802 */ /* 0x000fe20000000f00 */
[----:B------:R-:W-:Y:S02]  /*0490*/  IMAD.MOV.U32 R13, RZ, RZ, R5 ;  /* 0x000000ffff0d7224 */ /* 0x000fe400078e0005 */
[----:B------:R-:W-:Y:S02]  /*04a0*/  IMAD.MOV.U32 R4, RZ, RZ, R6 ;  /* 0x000000ffff047224 */ /* 0x000fe400078e0006 */
[----:B------:R-:W-:-:S07]  /*04b0*/  IMAD.MOV.U32 R5, RZ, RZ, R7 ;  /* 0x000000ffff057224 */ /* 0x000fce00078e0007 */
[----:B------:R-:W-:Y:S05]  /*04c0*/  CALL.REL.NOINC `($__internal_0_$__cuda_sm20_div_rn_f64_full) ;  /* 0x0000000000787944 */ /* 0x000fea0003c00000 */
[----:B------:R-:W-:Y:S02]  /*04d0*/  IMAD.MOV.U32 R2, RZ, RZ, R4 ;  /* 0x000000ffff027224 */ /* 0x000fe400078e0004 */
[----:B------:R-:W-:-:S07]  /*04e0*/  IMAD.MOV.U32 R3, RZ, RZ, R5 ;  /* 0x000000ffff037224 */ /* 0x000fce00078e0005 */
.L_x_7:
[----:B------:R-:W-:Y:S05]  /*04f0*/  BSYNC.RECONVERGENT B0 ;  /* 0x0000000000007941 */ /* 0x000fea0003800200 */
.L_x_6:
[----:B------:R-:W0:Y:S01]  /*0500*/  MUFU.RCP64H R5, R7 ;  /* 0x0000000700057308 */ /* 0x000e220000001800 */
[----:B------:R-:W-:Y:S01]  /*0510*/  IMAD.MOV.U32 R4, RZ, RZ, 0x1 ;  /* 0x00000001ff047424 */ /* 0x000fe200078e00ff */
[----:B------:R-:W1:Y:S01]  /*0520*/  LDC.64 R14, c[0x0][0x390] ;  /* 0x0000e400ff0e7b82 */ /* 0x000e620000000a00 */
[----:B------:R-:W-:Y:S01]  /*0530*/  FSETP.GEU.AND P1, PT, |R9|, 6.5827683646048100446e-37, PT ;  /* 0x036000000900780b */ /* 0x000fe20003f2e200 */
[----:B------:R-:W-:Y:S03]  /*0540*/  BSSY.RECONVERGENT B0, `(.L_x_8) ;  /* 0x0000014000007945 */ /* 0x000fe60003800200 */
[----:B0-----:R-:W-:-:S08]  /*0550*/  DFMA R12, -R6, R4, 1 ;  /* 0x3ff00000060c742b */ /* 0x001fd00000000104 */
[----:B------:R-:W-:Y:S01]  /*0560*/  DFMA R12, R12, R12, R12 ;  /* 0x0000000c0c0c722b */ /* 0x000fe2000000000c */
[----:B-1----:R-:W-:-:S05]  /*0570*/  IMAD.WIDE.U32 R10, R10, 0x18, R14 ;  /* 0x000000180a0a7825 */ /* 0x002fca00078e000e */
[----:B------:R0:W-:Y:S02]  /*0580*/  STG.E.64 desc[UR6][R10.64], R2 ;  /* 0x000000020a007986 */ /* 0x0001e4000c101b06 */
[----:B------:R-:W-:-:S08]  /*0590*/  DFMA R12, R4, R12, R4 ;  /* 0x0000000c040c722b */ /* 0x000fd00000000004 */
[----:B------:R-:W-:-:S08]  /*05a0*/  DFMA R4, -R6, R12, 1 ;  /* 0x3ff000000604742b */ /* 0x000fd0000000010c */
[----:B------:R-:W-:-:S08]  /*05b0*/  DFMA R16, R12, R4, R12 ;  /* 0x000000040c10722b */ /* 0x000fd0000000000c */
[----:B------:R-:W-:-:S08]  /*05c0*/  DMUL R4, R8, R16 ;  /* 0x0000001008047228 */ /* 0x000fd00000000000 */
[----:B------:R-:W-:-:S08]  /*05d0*/  DFMA R12, -R6, R4, R8 ;  /* 0x00000004060c722b */ /* 0x000fd00000000108 */
[----:B------:R-:W-:-:S10]  /*05e0*/  DFMA R4, R16, R12, R4 ;  /* 0x0000000c1004722b */ /* 0x000fd40000000004 */
[----:B------:R-:W-:-:S05]  /*05f0*/  FFMA R0, RZ, R7, R5 ;  /* 0x00000007ff007223 */ /* 0x000fca0000000005 */
[----:B------:R-:W-:-:S13]  /*0600*/  FSETP.GT.AND P0, PT, |R0|, 1.469367938527859385e-39, PT ;  /* 0x001000000000780b */ /* 0x000fda0003f04200 */
[----:B0-----:R-:W-:Y:S05]  /*0610*/  @P0 BRA P1, `(.L_x_9) ;  /* 0x0000000000180947 */ /* 0x001fea0000800000 */
[----:B------:R-:W-:Y:S01]  /*0620*/  IMAD.MOV.U32 R12, RZ, RZ, R8 ;  /* 0x000000ffff0c7224 */ /* 0x000fe200078e0008 */
[----:B------:R-:W-:Y:S01]  /*0630*/  MOV R0, 0x680 ;  /* 0x0000068000007802 */ /* 0x000fe20000000f00 */
[----:B------:R-:W-:Y:S02]  /*0640*/  IMAD.MOV.U32 R13, RZ, RZ, R9 ;  /* 0x000000ffff0d7224 */ /* 0x000fe400078e0009 */
[----:B------:R-:W-:Y:S02]  /*0650*/  IMAD.MOV.U32 R4, RZ, RZ, R6 ;  /* 0x000000ffff047224 */ /* 0x000fe400078e0006 */
[----:B------:R-:W-:-:S07]  /*0660*/  IMAD.MOV.U32 R5, RZ, RZ, R7 ;  /* 0x000000ffff057224 */ /* 0x000fce00078e0007 */
[----:B------:R-:W-:Y:S05]  /*0670*/  CALL.REL.NOINC `($__internal_0_$__cuda_sm20_div_rn_f64_full) ;  /* 0x00000000000c7944 */ /* 0x000fea0003c00000 */
.L_x_9:
[----:B------:R-:W-:Y:S05]  /*0680*/  BSYNC.RECONVERGENT B0 ;  /* 0x0000000000007941 */ /* 0x000fea0003800200 */
.L_x_8:
[----:B------:R-:W-:Y:S01]  /*0690*/  STG.E.64 desc[UR6][R10.64+0x8], R4 ;  /* 0x000008040a007986 */ /* 0x000fe2000c101b06 */
[----:B------:R-:W-:Y:S05]  /*06a0*/  EXIT ;  /* 0x000000000000794d */ /* 0x000fea0003800000 */
        .weak           $__internal_0_$__cuda_sm20_div_rn_f64_full
        .type           $__internal_0_$__cuda_sm20_div_rn_f64_full,@function
        .size           $__internal_0_$__cuda_sm20_div_rn_f64_full,(.L_x_56 - $__internal_0_$__cuda_sm20_div_rn_f64_full)
$__internal_0_$__cuda_sm20_div_rn_f64_full:
[C---:B------:R-:W-:Y:S01]  /*06b0*/  FSETP.GEU.AND P0, PT, |R5|.reuse, 1.469367938527859385e-39, PT ;  /* 0x001000000500780b */ /* 0x040fe20003f0e200 */
[----:B------:R-:W-:Y:S01]  /*06c0*/  IMAD.MOV.U32 R18, RZ, RZ, 0x1 ;  /* 0x00000001ff127424 */ /* 0x000fe200078e00ff */
[----:B------:R-:W-:Y:S01]  /*06d0*/  LOP3.LUT R2, R5, 0x800fffff, RZ, 0xc0, !PT ;  /* 0x800fffff05027812 */ /* 0x000fe200078ec0ff */
[----:B------:R-:W-:Y:S01]  /*06e0*/  BSSY.RECONVERGENT B1, `(.L_x_10) ;  /* 0x0000054000017945 */ /* 0x000fe20003800200 */
[C---:B------:R-:W-:Y:S02]  /*06f0*/  FSETP.GEU.AND P2, PT, |R13|.reuse, 1.469367938527859385e-39, PT ;  /* 0x001000000d00780b */ /* 0x040fe40003f4e200 */
[----:B------:R-:W-:Y:S01]  /*0700*/  LOP3.LUT R3, R2, 0x3ff00000, RZ, 0xfc, !PT ;  /* 0x3ff0000002037812 */ /* 0x000fe200078efcff */
[----:B------:R-:W-:Y:S01]  /*0710*/  IMAD.MOV.U32 R2, RZ, RZ, R4 ;  /* 0x000000ffff027224 */ /* 0x000fe200078e0004 */
[----:B------:R-:W-:Y:S02]  /*0720*/  LOP3.LUT R16, R13, 0x7ff00000, RZ, 0xc0, !PT ;  /* 0x7ff000000d107812 */ /* 0x000fe400078ec0ff */
[----:B------:R-:W-:-:S03]  /*0730*/  LOP3.LUT R25, R5, 0x7ff00000, RZ, 0xc0, !PT ;  /* 0x7ff0000005197812 */ /* 0x000fc600078ec0ff */
[----:B------:R-:W-:Y:S01]  /*0740*/  @!P0 DMUL R2, R4, 8.98846567431157953865e+307 ;  /* 0x7fe0000004028828 */ /* 0x000fe20000000000 */
[C---:B------:R-:W-:Y:S01]  /*0750*/  ISETP.GE.U32.AND P1, PT, R16.reuse, R25, PT ;  /* 0x000000191000720c */ /* 0x040fe20003f26070 */
[----:B------:R-:W-:Y:S02]  /*0760*/  IMAD.MOV.U32 R24, RZ, RZ, R16 ;  /* 0x000000ffff187224 */ /* 0x000fe400078e0010 */
[----:B------:R-:W-:Y:S02]  /*0770*/  @!P2 LOP3.LUT R17, R5, 0x7ff00000, RZ, 0xc0, !PT ;  /* 0x7ff000000511a812 */ /* 0x000fe400078ec0ff */
[----:B------:R-:W0:Y:S02]  /*0780*/  MUFU.RCP64H R19, R3 ;  /* 0x0000000300137308 */ /* 0x000e240000001800 */
[----:B------:R-:W-:Y:S01]  /*0790*/  @!P2 ISETP.GE.U32.AND P3, PT, R16, R17, PT ;  /* 0x000000111000a20c */ /* 0x000fe20003f66070 */
[----:B------:R-:W-:Y:S01]  /*07a0*/  IMAD.MOV.U32 R17, RZ, RZ, 0x1ca00000 ;  /* 0x1ca00000ff117424 */ /* 0x000fe200078e00ff */
[----:B------:R-:W-:-:S04]  /*07b0*/  @!P0 LOP3.LUT R25, R3, 0x7ff00000, RZ, 0xc0, !PT ;  /* 0x7ff0000003198812 */ /* 0x000fc800078ec0ff */
[----:B------:R-:W-:-:S04]  /*07c0*/  @!P2 SEL R21, R17, 0x63400000, !P3 ;  /* 0x634000001115a807 */ /* 0x000fc80005800000 */
[----:B------:R-:W-:-:S04]  /*07d0*/  @!P2 LOP3.LUT R22, R21, 0x80000000, R13, 0xf8, !PT ;  /* 0x800000001516a812 */ /* 0x000fc800078ef80d */
[----:B------:R-:W-:Y:S01]  /*07e0*/  @!P2 LOP3.LUT R23, R22, 0x100000, RZ, 0xfc, !PT ;  /* 0x001000001617a812 */ /* 0x000fe200078efcff */
[----:B0-----:R-:W-:Y:S01]  /*07f0*/  DFMA R14, R18, -R2, 1 ;  /* 0x3ff00000120e742b */ /* 0x001fe20000000802 */
[----:B------:R-:W-:-:S07]  /*0800*/  @!P2 IMAD.MOV.U32 R22, RZ, RZ, RZ ;  /* 0x000000ffff16a224 */ /* 0x000fce00078e00ff */
[----:B------:R-:W-:-:S08]  /*0810*/  DFMA R14, R14, R14, R14 ;  /* 0x0000000e0e0e722b */ /* 0x000fd0000000000e */
[----:B------:R-:W-:Y:S01]  /*0820*/  DFMA R18, R18, R14, R18 ;  /* 0x0000000e1212722b */ /* 0x000fe20000000012 */
[----:B------:R-:W-:Y:S01]  /*0830*/  SEL R15, R17, 0x63400000, !P1 ;  /* 0x63400000110f7807 */ /* 0x000fe20004800000 */
[----:B------:R-:W-:-:S03]  /*0840*/  IMAD.MOV.U32 R14, RZ, RZ, R12 ;  /* 0x000000ffff0e7224 */ /* 0x000fc600078e000c */
[----:B------:R-:W-:-:S03]  /*0850*/  LOP3.LUT R15, R15, 0x800fffff, R13, 0xf8, !PT ;  /* 0x800fffff0f0f7812 */ /* 0x000fc600078ef80d */
[----:B------:R-:W-:-:S03]  /*0860*/  DFMA R20, R18, -R2, 1 ;  /* 0x3ff000001214742b */ /* 0x000fc60000000802 */
[----:B------:R-:W-:-:S05]  /*0870*/  @!P2 DFMA R14, R14, 2, -R22 ;  /* 0x400000000e0ea82b */ /* 0x000fca0000000816 */
[----:B------:R-:W-:-:S05]  /*0880*/  DFMA R20, R18, R20, R18 ;  /* 0x000000141214722b */ /* 0x000fca0000000012 */
[----:B------:R-:W-:-:S03]  /*0890*/  @!P2 LOP3.LUT R24, R15, 0x7ff00000, RZ, 0xc0, !PT ;  /* 0x7ff000000f18a812 */ /* 0x000fc600078ec0ff */
[----:B------:R-:W-:Y:S02]  /*08a0*/  DMUL R18, R20, R14 ;  /* 0x0000000e14127228 */ /* 0x000fe40000000000 */
[----:B------:R-:W-:-:S05]  /*08b0*/  VIADD R26, R24, 0xffffffff ;  /* 0xffffffff181a7836 */ /* 0x000fca0000000000 */
[----:B------:R-:W-:Y:S01]  /*08c0*/  ISETP.GT.U32.AND P0, PT, R26, 0x7feffffe, PT ;  /* 0x7feffffe1a00780c */ /* 0x000fe20003f04070 */
[----:B------:R-:W-:Y:S01]  /*08d0*/  VIADD R26, R25, 0xffffffff ;  /* 0xffffffff191a7836 */ /* 0x000fe20000000000 */
[----:B------:R-:W-:-:S04]  /*08e0*/  DFMA R22, R18, -R2, R14 ;  /* 0x800000021216722b */ /* 0x000fc8000000000e */
[----:B------:R-:W-:-:S04]  /*08f0*/  ISETP.GT.U32.OR P0, PT, R26, 0x7feffffe, P0 ;  /* 0x7feffffe1a00780c */ /* 0x000fc80000704470 */
[----:B------:R-:W-:-:S09]  /*0900*/  DFMA R22, R20, R22, R18 ;  /* 0x000000161416722b */ /* 0x000fd20000000012 */
[----:B------:R-:W-:Y:S05]  /*0910*/  @P0 BRA `(.L_x_11) ;  /* 0x00000000006c0947 */ /* 0x000fea0003800000 */
[----:B------:R-:W-:Y:S01]  /*0920*/  LOP3.LUT R13, R5, 0x7ff00000, RZ, 0xc0, !PT ;  /* 0x7ff00000050d7812 */ /* 0x000fe200078ec0ff */
[----:B------:R-:W-:-:S03]  /*0930*/  IMAD.MOV.U32 R18, RZ, RZ, RZ ;  /* 0x000000ffff127224 */ /* 0x000fc600078e00ff */
[CC--:B------:R-:W-:Y:S02]  /*0940*/  VIADDMNMX R12, R16.reuse, -R13.reuse, 0xb9600000, !PT ;  /* 0xb9600000100c7446 */ /* 0x0c0fe4000780090d */
[----:B------:R-:W-:Y:S02]  /*0950*/  ISETP.GE.U32.AND P0, PT, R16, R13, PT ;  /* 0x0000000d1000720c */ /* 0x000fe40003f06070 */
[----:B------:R-:W-:Y:S02]  /*0960*/  VIMNMX R12, PT, PT, R12, 0x46a00000, PT ;  /* 0x46a000000c0c7848 */ /* 0x000fe40003fe0100 */
[----:B------:R-:W-:-:S05]  /*0970*/  SEL R17, R17, 0x63400000, !P0 ;  /* 0x6340000011117807 */ /* 0x000fca0004000000 */
[----:B------:R-:W-:-:S04]  /*0980*/  IMAD.IADD R12, R12, 0x1, -R17 ;  /* 0x000000010c0c7824 */ /* 0x000fc800078e0a11 */
[----:B------:R-:W-:-:S06]  /*0990*/  VIADD R19, R12, 0x7fe00000 ;  /* 0x7fe000000c137836 */ /* 0x000fcc0000000000 */
[----:B------:R-:W-:-:S10]  /*09a0*/  DMUL R16, R22, R18 ;  /* 0x0000001216107228 */ /* 0x000fd40000000000 */
[----:B------:R-:W-:-:S13]  /*09b0*/  FSETP.GTU.AND P0, PT, |R17|, 1.469367938527859385e-39, PT ;  /* 0x001000001100780b */ /* 0x000fda0003f0c200 */
[----:B------:R-:W-:Y:S05]  /*09c0*/  @P0 BRA `(.L_x_12) ;  /* 0x0000000000940947 */ /* 0x000fea0003800000 */
[----:B------:R-:W-:Y:S01]  /*09d0*/  DFMA R2, R22, -R2, R14 ;  /* 0x800000021602722b */ /* 0x000fe2000000000e */
[----:B------:R-:W-:-:S09]  /*09e0*/  IMAD.MOV.U32 R18, RZ, RZ, RZ ;  /* 0x000000ffff127224 */ /* 0x000fd200078e00ff */
[C---:B------:R-:W-:Y:S02]  /*09f0*/  FSETP.NEU.AND P0, PT, R3.reuse, RZ, PT ;  /* 0x000000ff0300720b */ /* 0x040fe40003f0d000 */
[----:B------:R-:W-:-:S04]  /*0a00*/  LOP3.LUT R5, R3, 0x80000000, R5, 0x48, !PT ;  /* 0x8000000003057812 */ /* 0x000fc800078e4805 */
[----:B------:R-:W-:-:S07]  /*0a10*/  LOP3.LUT R19, R5, R19, RZ, 0xfc, !PT ;  /* 0x0000001305137212 */ /* 0x000fce00078efcff */
[----:B------:R-:W-:Y:S05]  /*0a20*/  @!P0 BRA `(.L_x_12) ;  /* 0x00000000007c8947 */ /* 0x000fea0003800000 */
[----:B------:R-:W-:Y:S01]  /*0a30*/  IMAD.MOV R3, RZ, RZ, -R12 ;  /* 0x000000ffff037224 */ /* 0x000fe200078e0a0c */
[----:B------:R-:W-:Y:S01]  /*0a40*/  DMUL.RP R18, R22, R18 ;  /* 0x0000001216127228 */ /* 0x000fe20000008000 */
[----:B------:R-:W-:-:S06]  /*0a50*/  IMAD.MOV.U32 R2, RZ, RZ, RZ ;  /* 0x000000ffff027224 */ /* 0x000fcc00078e00ff */
[----:B------:R-:W-:-:S03]  /*0a60*/  DFMA R2, R16, -R2, R22 ;  /* 0x800000021002722b */ /* 0x000fc60000000016 */
[----:B------:R-:W-:-:S03]  /*0a70*/  LOP3.LUT R5, R19, R5, RZ, 0x3c, !PT ;  /* 0x0000000513057212 */ /* 0x000fc600078e3cff */
[----:B------:R-:W-:-:S04]  /*0a80*/  IADD3 R2, PT, PT, -R12, -0x43300000, RZ ;  /* 0xbcd000000c027810 */ /* 0x000fc80007ffe1ff */
[----:B------:R-:W-:-:S04]  /*0a90*/  FSETP.NEU.AND P0, PT, |R3|, R2, PT ;  /* 0x000000020300720b */ /* 0x000fc80003f0d200 */
[----:B------:R-:W-:Y:S02]  /*0aa0*/  FSEL R16, R18, R16, !P0 ;  /* 0x0000001012107208 */ /* 0x000fe40004000000 */
[----:B------:R-:W-:Y:S01]  /*0ab0*/  FSEL R17, R5, R17, !P0 ;  /* 0x0000001105117208 */ /* 0x000fe20004000000 */
[----:B------:R-:W-:Y:S06]  /*0ac0*/  BRA `(.L_x_12) ;  /* 0x0000000000547947 */ /* 0x000fec0003800000 */
.L_x_11:
[----:B------:R-:W-:-:S14]  /*0ad0*/  DSETP.NAN.AND P0, PT, R12, R12, PT ;  /* 0x0000000c0c00722a */ /* 0x000fdc0003f08000 */
[----:B------:R-:W-:Y:S05]  /*0ae0*/  @P0 BRA `(.L_x_13) ;  /* 0x0000000000440947 */ /* 0x000fea0003800000 */
[----:B------:R-:W-:-:S14]  /*0af0*/  DSETP.NAN.AND P0, PT, R4, R4, PT ;  /* 0x000000040400722a */ /* 0x000fdc0003f08000 */
[----:B------:R-:W-:Y:S05]  /*0b00*/  @P0 BRA `(.L_x_14) ;  /* 0x0000000000300947 */ /* 0x000fea0003800000 */
[----:B------:R-:W-:Y:S01]  /*0b10*/  ISETP.NE.AND P0, PT, R24, R25, PT ;  /* 0x000000191800720c */ /* 0x000fe20003f05270 */
[----:B------:R-:W-:Y:S02]  /*0b20*/  IMAD.MOV.U32 R16, RZ, RZ, 0x0 ;  /* 0x00000000ff107424 */ /* 0x000fe400078e00ff */
[----:B------:R-:W-:-:S10]  /*0b30*/  IMAD.MOV.U32 R17, RZ, RZ, -0x80000 ;  /* 0xfff80000ff117424 */ /* 0x000fd400078e00ff */
[----:B------:R-:W-:Y:S05]  /*0b40*/  @!P0 BRA `(.L_x_12) ;  /* 0x0000000000348947 */ /* 0x000fea0003800000 */
[----:B------:R-:W-:Y:S02]  /*0b50*/  ISETP.NE.AND P0, PT, R24, 0x7ff00000, PT ;  /* 0x7ff000001800780c */ /* 0x000fe40003f05270 */
[----:B------:R-:W-:Y:S02]  /*0b60*/  LOP3.LUT R17, R13, 0x80000000, R5, 0x48, !PT ;  /* 0x800000000d117812 */ /* 0x000fe400078e4805 */
[----:B------:R-:W-:-:S13]  /*0b70*/  ISETP.EQ.OR P0, PT, R25, RZ, !P0 ;  /* 0x000000ff1900720c */ /* 0x000fda0004702670 */
[----:B------:R-:W-:Y:S01]  /*0b80*/  @P0 LOP3.LUT R2, R17, 0x7ff00000, RZ, 0xfc, !PT ;  /* 0x7ff0000011020812 */ /* 0x000fe200078efcff */
[----:B------:R-:W-:Y:S02]  /*0b90*/  @!P0 IMAD.MOV.U32 R16, RZ, RZ, RZ ;  /* 0x000000ffff108224 */ /* 0x000fe400078e00ff */
[----:B------:R-:W-:Y:S02]  /*0ba0*/  @P0 IMAD.MOV.U32 R16, RZ, RZ, RZ ;  /* 0x000000ffff100224 */ /* 0x000fe400078e00ff */
[----:B------:R-:W-:Y:S01]  /*0bb0*/  @P0 IMAD.MOV.U32 R17, RZ, RZ, R2 ;  /* 0x000000ffff110224 */ /* 0x000fe200078e0002 */
[----:B------:R-:W-:Y:S06]  /*0bc0*/  BRA `(.L_x_12) ;  /* 0x0000000000147947 */ /* 0x000fec0003800000 */
.L_x_14:
[----:B------:R-:W-:Y:S01]  /*0bd0*/  LOP3.LUT R17, R5, 0x80000, RZ, 0xfc, !PT ;  /* 0x0008000005117812 */ /* 0x000fe200078efcff */
[----:B------:R-:W-:Y:S01]  /*0be0*/  IMAD.MOV.U32 R16, RZ, RZ, R4 ;  /* 0x000000ffff107224 */ /* 0x000fe200078e0004 */
[----:B------:R-:W-:Y:S06]  /*0bf0*/  BRA `(.L_x_12) ;  /* 0x0000000000087947 */ /* 0x000fec0003800000 */
.L_x_13:
[----:B------:R-:W-:Y:S01]  /*0c00*/  LOP3.LUT R17, R13, 0x80000, RZ, 0xfc, !PT ;  /* 0x000800000d117812 */ /* 0x000fe200078efcff */
[----:B------:R-:W-:-:S07]  /*0c10*/  IMAD.MOV.U32 R16, RZ, RZ, R12 ;  /* 0x000000ffff107224 */ /* 0x000fce00078e000c */
.L_x_12:
[----:B------:R-:W-:Y:S05]  /*0c20*/  BSYNC.RECONVERGENT B1 ;  /* 0x0000000000017941 */ /* 0x000fea0003800200 */
.L_x_10:
[----:B------:R-:W-:Y:S02]  /*0c30*/  IMAD.MOV.U32 R2, RZ, RZ, R0 ;  /* 0x000000ffff027224 */ /* 0x000fe400078e0000 */
[----:B------:R-:W-:Y:S02]  /*0c40*/  IMAD.MOV.U32 R3, RZ, RZ, 0x0 ;  /* 0x00000000ff037424 */ /* 0x000fe400078e00ff */
[----:B------:R-:W-:Y:S02]  /*0c50*/  IMAD.MOV.U32 R4, RZ, RZ, R16 ;  /* 0x000000ffff047224 */ /* 0x000fe400078e0010 */
[----:B------:R-:W-:Y:S01]  /*0c60*/  IMAD.MOV.U32 R5, RZ, RZ, R17 ;  /* 0x000000ffff057224 */ /* 0x000fe200078e0011 */
[----:B------:R-:W-:Y:S06]  /*0c70*/  RET.REL.NODEC R2 `(_Z23update_centroids_kernelP5PointiS0_i) ;  /* 0xfffffff002e07950 */ /* 0x000fec0003c3ffff */
.L_x_15:
[----:B------:R-:W-:-:S00]  /*0c80*/  BRA `(.L_x_15) ;  /* 0xfffffffc00fc7947 */ /* 0x000fc0000383ffff */
[----:B------:R-:W-:-:S00]  /*0c90*/  NOP ;  /* 0x0000000000007918 */ /* 0x000fc00000000000 */
        /* <DEDUP_REMOVED lines=14> */
.L_x_56:


//--------------------- .text._Z22assign_clusters_kernelP5PointiS0_i --------------------------
	.section	.text._Z22assign_clusters_kernelP5PointiS0_i,"ax",@progbits
	.align	128
        .global         _Z22assign_clusters_kernelP5PointiS0_i
        .type           _Z22assign_clusters_kernelP5PointiS0_i,@function
        .size           _Z22assign_clusters_kernelP5PointiS0_i,(.L_x_57 - _Z22assign_clusters_kernelP5PointiS0_i)
        .other          _Z22assign_clusters_kernelP5PointiS0_i,@"STO_CUDA_ENTRY STV_DEFAULT"
_Z22assign_clusters_kernelP5PointiS0_i:
.text._Z22assign_clusters_kernelP5PointiS0_i:
[----:B------:R-:W-:Y:S01]  /*0000*/  LDC R1, c[0x0][0x37c] ;  /* 0x0000df00ff017b82 */ /* 0x000fe20000000800 */
[----:B------:R-:W0:Y:S01]  /*0010*/  S2R R3, SR_CTAID.X ;  /* 0x0000000000037919 */ /* 0x000e220000002500 */
[----:B------:R-:W0:Y:S01]  /*0020*/  LDCU UR4, c[0x0][0x360] ;  /* 0x00006c00ff0477ac */ /* 0x000e220008000800 */
[----:B------:R-:W0:Y:S01]  /*0030*/  S2R R0, SR_TID.X ;  /* 0x0000000000007919 */ /* 0x000e220000002100 */
[----:B------:R-:W1:Y:S01]  /*0040*/  LDCU UR5, c[0x0][0x388] ;  /* 0x00007100ff0577ac */ /* 0x000e620008000800 */
[----:B0-----:R-:W-:-:S05]  /*0050*/  IMAD R3, R3, UR4, R0 ;  /* 0x0000000403037c24 */ /* 0x001fca000f8e0200 */
[----:B-1----:R-:W-:-:S13]  /*0060*/  ISETP.GE.AND P0, PT, R3, UR5, PT ;  /* 0x0000000503007c0c */ /* 0x002fda000bf06270 */
[----:B------:R-:W-:Y:S05]  /*0070*/  @P0 EXIT ;  /* 0x000000000000094d */ /* 0x000fea0003800000 */
[----:B------:R-:W0:Y:S01]  /*0080*/  LDCU UR4, c[0x0][0x398] ;  /* 0x00007300ff0477ac */ /* 0x000e220008000800 */
[----:B------:R-:W1:Y:S01]  /*0090*/  LDC.64 R16, c[0x0][0x380] ;  /* 0x0000e000ff107b82 */ /* 0x000e620000000a00 */
[----:B------:R-:W2:Y:S01]  /*00a0*/  LDCU.64 UR10, c[0x0][0x358] ;  /* 0x00006b00ff0a77ac */ /* 0x000ea20008000a00 */
[----:B0-----:R-:W-:Y:S01]  /*00b0*/  UISETP.GE.AND UP0, UPT, UR4, 0x1, UPT ;  /* 0x000000010400788c */ /* 0x001fe2000bf06270 */
[----:B-1----:R-:W-:-:S04]  /*00c0*/  IMAD.WIDE R16, R3, 0x18, R16 ;  /* 0x0000001803107825 */ /* 0x002fc800078e0210 */
[----:B------:R-:W-:-:S04]  /*00d0*/  IMAD.MOV.U32 R3, RZ, RZ, -0x1 ;  /* 0xffffffffff037424 */ /* 0x000fc800078e00ff */
[----:B--2---:R-:W-:Y:S05]  /*00e0*/  BRA.U !UP0, `(.L_x_16) ;  /* 0x0000002108e47547 */ /* 0x004fea000b800000 */
[----:B------:R0:W5:Y:S04]  /*00f0*/  LDG.E.64 R14, desc[UR10][R16.64] ;  /* 0x0000000a100e7981 */ /* 0x000168000c1e1b00 */
[----:B------:R0:W5:Y:S01]  /*0100*/  LDG.E.64 R12, desc[UR10][R16.64+0x8] ;  /* 0x0000080a100c7981 */ /* 0x000162000c1e1b00 */
[----:B------:R-:W-:Y:S01]  /*0110*/  UISETP.GE.U32.AND UP0, UPT, UR4, 0x8, UPT ;  /* 0x000000080400788c */ /* 0x000fe2000bf06070 */
[----:B------:R-:W-:Y:S02]  /*0120*/  HFMA2 R26, -RZ, RZ, 0, 0 ;  /* 0x00000000ff1a7431 */ /* 0x000fe400000001ff */
[----:B------:R-:W-:Y:S01]  /*0130*/  IMAD.MOV.U32 R3, RZ, RZ, -0x1 ;  /* 0xffffffffff037424 */ /* 0x000fe200078e00ff */
[----:B------:R-:W-:Y:S01]  /*0140*/  ULOP3.LUT UR8, UR4, 0x7, URZ, 0xc0, !UPT ;  /* 0x0000000704087892 */ /* 0x000fe2000f8ec0ff */
[----:B------:R-:W-:-:S02]  /*0150*/  IMAD.MOV.U32 R0, RZ, RZ, RZ ;  /* 0x000000ffff007224 */ /* 0x000fc400078e00ff */
[----:B------:R-:W-:Y:S02]  /*0160*/  IMAD.MOV.U32 R27, RZ, RZ, 0x41cdcd65 ;  /* 0x41cdcd65ff1b7424 */ /* 0x000fe400078e00ff */
[----:B0-----:R-:W-:Y:S07]  /*0170*/  BRA.U !UP0, `(.L_x_17) ;  /* 0x00000011089c7547 */ /* 0x001fee000b800000 */
[----:B------:R-:W0:Y:S01]  /*0180*/  LDCU.64 UR6, c[0x0][0x390] ;  /* 0x00007200ff0677ac */ /* 0x000e220008000a00 */
[----:B------:R-:W-:Y:S01]  /*0190*/  IMAD.MOV.U32 R3, RZ, RZ, -0x1 ;  /* 0xffffffffff037424 */ /* 0x000fe200078e00ff */
[----:B------:R-:W-:Y:S01]  /*01a0*/  MOV R26, 0x0 ;  /* 0x00000000001a7802 */ /* 0x000fe20000000f00 */
[----:B------:R-:W-:Y:S01]  /*01b0*/  IMAD.MOV.U32 R8, RZ, RZ, RZ ;  /* 0x000000ffff087224 */ /* 0x000fe200078e00ff */
[----:B------:R-:W-:Y:S01]  /*01c0*/  ULOP3.LUT UR4, UR4, 0x7ffffff8, URZ, 0xc0, !UPT ;  /* 0x7ffffff804047892 */ /* 0x000fe2000f8ec0ff */
[----:B------:R-:W-:-:S05]  /*01d0*/  IMAD.MOV.U32 R27, RZ, RZ, 0x41cdcd65 ;  /* 0x41cdcd65ff1b7424 */ /* 0x000fca00078e00ff */
[----:B------:R-:W-:Y:S01]  /*01e0*/  IMAD.U32 R0, RZ, RZ, UR4 ;  /* 0x00000004ff007e24 */ /* 0x000fe2000f8e00ff */
[----:B0-----:R-:W-:-:S04]  /*01f0*/  UIADD3 UR5, UP0, UPT, UR6, 0x60, URZ ;  /* 0x0000006006057890 */ /* 0x001fc8000ff1e0ff */
[----:B------:R-:W-:Y:S02]  /*0200*/  UIADD3.X UR6, UPT, UPT, URZ, UR7, URZ, UP0, !UPT ;  /* 0x00000007ff067290 */ /* 0x000fe400087fe4ff */
[----:B------:R-:W-:-:S04]  /*0210*/  IMAD.U32 R6, RZ, RZ, UR5 ;  /* 0x00000005ff067e24 */ /* 0x000fc8000f8e00ff */
[----:B------:R-:W-:-:S07]  /*0220*/  MOV R7, UR6 ;  /* 0x0000000600077c02 */ /* 0x000fce0008000f00 */
.L_x_34:
[----:B------:R-:W2:Y:S04]  /*0230*/  LDG.E.64 R10, desc[UR10][R6.64+-0x58] ;  /* 0xffffa80a060a7981 */ /* 0x000ea8000c1e1b00 */
[----:B------:R-:W3:Y:S01]  /*0240*/  LDG.E.64 R4, desc[UR10][R6.64+-0x60] ;  /* 0xffffa00a06047981 */ /* 0x000ee2000c1e1b00 */
[----:B------:R-:W-:Y:S01]  /*0250*/  IMAD.MOV.U32 R28, RZ, RZ, 0x0 ;  /* 0x00000000ff1c7424 */ /* 0x000fe200078e00ff */
[----:B------:R-:W-:Y:S01]  /*0260*/  BSSY.RECONVERGENT B1, `(.L_x_18) ;  /* 0x000001a000017945 */ /* 0x000fe20003800200 */
[----:B------:R-:W-:Y:S01]  /*0270*/  IMAD.MOV.U32 R29, RZ, RZ, 0x3fd80000 ;  /* 0x3fd80000ff1d7424 */ /* 0x000fe200078e00ff */
[----:B--2--5:R-:W-:Y:S02]  /*0280*/  DADD R10, R12, -R10 ;  /* 0x000000000c0a7229 */ /* 0x024fe4000000080a */
[----:B---3--:R-:W-:-:S06]  /*0290*/  DADD R4, R14, -R4 ;  /* 0x000000000e047229 */ /* 0x008fcc0000000804 */
[----:B------:R-:W-:-:S08]  /*02a0*/  DMUL R24, R10, R10 ;  /* 0x0000000a0a187228 */ /* 0x000fd00000000000 */
[----:B------:R-:W-:-:S06]  /*02b0*/  DFMA R24, R4, R4, R24 ;  /* 0x000000040418722b */ /* 0x000fcc0000000018 */
[----:B------:R-:W0:Y:S04]  /*02c0*/  MUFU.RSQ64H R19, R25 ;  /* 0x0000001900137308 */ /* 0x000e280000001c00 */
[----:B------:R-:W-:-:S05]  /*02d0*/  VIADD R18, R25, 0xfcb00000 ;  /* 0xfcb0000019127836 */ /* 0x000fca0000000000 */
[----:B------:R-:W-:Y:S01]  /*02e0*/  ISETP.GE.U32.AND P0, PT, R18, 0x7ca00000, PT ;  /* 0x7ca000001200780c */ /* 0x000fe20003f06070 */
[----:B0-----:R-:W-:-:S08]  /*02f0*/  DMUL R4, R18, R18 ;  /* 0x0000001212047228 */ /* 0x001fd00000000000 */
[----:B------:R-:W-:-:S08]  /*0300*/  DFMA R4, R24, -R4, 1 ;  /* 0x3ff000001804742b */ /* 0x000fd00000000804 */
[----:B------:R-:W-:Y:S02]  /*0310*/  DFMA R28, R4, R28, 0.5 ;  /* 0x3fe00000041c742b */ /* 0x000fe4000000001c */
[----:B------:R-:W-:-:S08]  /*0320*/  DMUL R4, R18, R4 ;  /* 0x0000000412047228 */ /* 0x000fd00000000000 */
[----:B------:R-:W-:-:S08]  /*0330*/  DFMA R28, R28, R4, R18 ;  /* 0x000000041c1c722b */ /* 0x000fd00000000012 */
[----:B------:R-:W-:Y:S02]  /*0340*/  DMUL R4, R24, R28 ;  /* 0x0000001c18047228 */ /* 0x000fe40000000000 */
[----:B------:R-:W-:Y:S01]  /*0350*/  IADD3 R23, PT, PT, R29, -0x100000, RZ ;  /* 0xfff000001d177810 */ /* 0x000fe20007ffe0ff */
[----:B------:R-:W-:-:S05]  /*0360*/  IMAD.MOV.U32 R22, RZ, RZ, R28 ;  /* 0x000000ffff167224 */ /* 0x000fca00078e001c */
[----:B------:R-:W-:-:S08]  /*0370*/  DFMA R20, R4, -R4, R24 ;  /* 0x800000040414722b */ /* 0x000fd00000000018 */
[----:B------:R-:W-:Y:S01]  /*0380*/  DFMA R10, R20, R22, R4 ;  /* 0x00000016140a722b */ /* 0x000fe20000000004 */
[----:B------:R-:W-:Y:S10]  /*0390*/  @!P0 BRA `(.L_x_19) ;  /* 0x0000000000188947 */ /* 0x000ff40003800000 */
[----:B------:R-:W-:Y:S01]  /*03a0*/  IMAD.MOV.U32 R22, RZ, RZ, R28 ;  /* 0x000000ffff167224 */ /* 0x000fe200078e001c */
[----:B------:R-:W-:Y:S01]  /*03b0*/  MOV R2, 0x3e0 ;  /* 0x000003e000027802 */ /* 0x000fe20000000f00 */
[----:B------:R-:W-:-:S07]  /*03c0*/  IMAD.MOV.U32 R19, RZ, RZ, R25 ;  /* 0x000000ffff137224 */ /* 0x000fce00078e0019 */
[----:B------:R-:W-:Y:S05]  /*03d0*/  CALL.REL.NOINC `($__internal_1_$__cuda_sm20_dsqrt_rn_f64_mediumpath_v1) ;  /* 0x0000002000307944 */ /* 0x000fea0003c00000 */
[----:B------:R-:W-:Y:S01]  /*03e0*/  MOV R10, R4 ;  /* 0x00000004000a7202 */ /* 0x000fe20000000f00 */
[----:B------:R-:W-:-:S07]  /*03f0*/  IMAD.MOV.U32 R11, RZ, RZ, R5 ;  /* 0x000000ffff0b7224 */ /* 0x000fce00078e0005 */
.L_x_19:
[----:B------:R-:W-:Y:S05]  /*0400*/  BSYNC.RECONVERGENT B1 ;  /* 0x0000000000017941 */ /* 0x000fea0003800200 */
.L_x_18:
[----:B------:R-:W2:Y:S04]  /*0410*/  LDG.E.64 R18, desc[UR10][R6.64+-0x40] ;  /* 0xffffc00a06127981 */ /* 0x000ea8000c1e1b00 */
[----:B------:R-:W3:Y:S01]  /*0420*/  LDG.E.64 R4, desc[UR10][R6.64+-0x48] ;  /* 0xffffb80a06047981 */ /* 0x000ee2000c1e1b00 */
[----:B------:R-:W-:Y:S01]  /*0430*/  IMAD.MOV.U32 R30, RZ, RZ, 0x0 ;  /* 0x00000000ff1e7424 */ /* 0x000fe200078e00ff */
[----:B------:R-:W-:Y:S01]  /*0440*/  MOV R31, 0x3fd80000 ;  /* 0x3fd80000001f7802 */ /* 0x000fe20000000f00 */
[----:B------:R-:W-:Y:S01]  /*0450*/  DSETP.GEU.AND P0, PT, R10, R26, PT ;  /* 0x0000001a0a00722a */ /* 0x000fe20003f0e000 */
[----:B------:R-:W-:Y:S05]  /*0460*/  BSSY.RECONVERGENT B1, `(.L_x_20) ;  /* 0x000001d000017945 */ /* 0x000fea0003800200 */
[----:B------:R-:W-:-:S02]  /*0470*/  FSEL R10, R10, R26, !P0 ;  /* 0x0000001a0a0a7208 */ /* 0x000fc40004000000 */
[----:B------:R-:W-:Y:S02]  /*0480*/  FSEL R11, R11, R27, !P0 ;  /* 0x0000001b0b0b7208 */ /* 0x000fe40004000000 */
[----:B------:R-:W-:Y:S01]  /*0490*/  SEL R3, R8, R3, !P0 ;  /* 0x0000000308037207 */ /* 0x000fe20004000000 */
[----:B--2---:R-:W-:Y:S02]  /*04a0*/  DADD R18, R12, -R18 ;  /* 0x000000000c127229 */ /* 0x004fe40000000812 */
        /* <DEDUP_REMOVED lines=12> */
[----:B------:R-:W-:Y:S02]  /*0570*/  VIADD R23, R31, 0xfff00000 ;  /* 0xfff000001f177836 */ /* 0x000fe40000000000 */
[----:B------:R-:W-:-:S04]  /*0580*/  IMAD.MOV.U32 R22, RZ, RZ, R30 ;  /* 0x000000ffff167224 */ /* 0x000fc800078e001e */
[----:B------:R-:W-:-:S08]  /*0590*/  DFMA R20, R4, -R4, R28 ;  /* 0x800000040414722b */ /* 0x000fd0000000001c */
[----:B------:R-:W-:Y:S01]  /*05a0*/  DFMA R24, R20, R22, R4 ;  /* 0x000000161418722b */ /* 0x000fe20000000004 */
[----:B------:R-:W-:Y:S10]  /*05b0*/  @!P1 BRA `(.L_x_21) ;  /* 0x00000000001c9947 */ /* 0x000ff40003800000 */
[----:B------:R-:W-:Y:S01]  /*05c0*/  IMAD.MOV.U32 R22, RZ, RZ, R30 ;  /* 0x000000ffff167224 */ /* 0x000fe200078e001e */
[----:B------:R-:W-:Y:S01]  /*05d0*/  MOV R24, R28 ;  /* 0x0000001c00187202 */ /* 0x000fe20000000f00 */
[----:B------:R-:W-:Y:S01]  /*05e0*/  IMAD.MOV.U32 R19, RZ, RZ, R29 ;  /* 0x000000ffff137224 */ /* 0x000fe200078e001d */
[----:B------:R-:W-:-:S07]  /*05f0*/  MOV R2, 0x610 ;  /* 0x0000061000027802 */ /* 0x000fce0000000f00 */
[----:B------:R-:W-:Y:S05]  /*0600*/  CALL.REL.NOINC `($__internal_1_$__cuda_sm20_dsqrt_rn_f64_mediumpath_v1) ;  /* 0x0000001c00a47944 */ /* 0x000fea0003c00000 */
[----:B------:R-:W-:Y:S02]  /*0610*/  IMAD.MOV.U32 R24, RZ, RZ, R4 ;  /* 0x000000ffff187224 */ /* 0x000fe400078e0004 */
[----:B------:R-:W-:-:S07]  /*0620*/  IMAD.MOV.U32 R25, RZ, RZ, R5 ;  /* 0x000000ffff197224 */ /* 0x000fce00078e0005 */
.L_x_21:
[----:B------:R-:W-:Y:S05]  /*0630*/  BSYNC.RECONVERGENT B1 ;  /* 0x0000000000017941 */ /* 0x000fea0003800200 */
.L_x_20:
[----:B------:R-:W2:Y:S04]  /*0640*/  LDG.E.64 R18, desc[UR10][R6.64+-0x28] ;  /* 0xffffd80a06127981 */ /* 0x000ea8000c1e1b00 */
[----:B------:R-:W3:Y:S01]  /*0650*/  LDG.E.64 R4, desc[UR10][R6.64+-0x30] ;  /* 0xffffd00a06047981 */ /* 0x000ee2000c1e1b00 */
[----:B------:R-:W-:Y:S01]  /*0660*/  IMAD.MOV.U32 R28, RZ, RZ, 0x0 ;  /* 0x00000000ff1c7424 */ /* 0x000fe200078e00ff */
[----:B------:R-:W-:Y:S01]  /*0670*/  DSETP.GEU.AND P0, PT, R24, R10, PT ;  /* 0x0000000a1800722a */ /* 0x000fe20003f0e000 */
[----:B------:R-:W-:Y:S01]  /*0680*/  IMAD.MOV.U32 R29, RZ, RZ, 0x3fd80000 ;  /* 0x3fd80000ff1d7424 */ /* 0x000fe200078e00ff */
[----:B------:R-:W-:Y:S04]  /*0690*/  BSSY.RECONVERGENT B1, `(.L_x_22) ;  /* 0x000001d000017945 */ /* 0x000fe80003800200 */
[----:B------:R-:W-:-:S02]  /*06a0*/  FSEL R10, R24, R10, !P0 ;  /* 0x0000000a180a7208 */ /* 0x000fc40004000000 */
[----:B------:R-:W-:-:S06]  /*06b0*/  FSEL R11, R25, R11, !P0 ;  /* 0x0000000b190b7208 */ /* 0x000fcc0004000000 */
[----:B------:R-:W-:Y:S01]  /*06c0*/  @!P0 VIADD R3, R8, 0x1 ;  /* 0x0000000108038836 */ /* 0x000fe20000000000 */
[----:B--2---:R-:W-:Y:S02]  /*06d0*/  DADD R18, R12, -R18 ;  /* 0x000000000c127229 */ /* 0x004fe40000000812 */
[----:B---3--:R-:W-:-:S06]  /*06e0*/  DADD R4, R14, -R4 ;  /* 0x000000000e047229 */ /* 0x008fcc0000000804 */
[----:B------:R-:W-:-:S08]  /*06f0*/  DMUL R26, R18, R18 ;  /* 0x00000012121a7228 */ /* 0x000fd00000000000 */
[----:B------:R-:W-:-:S06]  /*0700*/  DFMA R26, R4, R4, R26 ;  /* 0x00000004041a722b */ /* 0x000fcc000000001a */
[----:B------:R-:W0:Y:S04]  /*0710*/  MUFU.RSQ64H R19, R27 ;  /* 0x0000001b00137308 */ /* 0x000e280000001c00 */
[----:B------:R-:W-:-:S04]  /*0720*/  IADD3 R18, PT, PT, R27, -0x3500000, RZ ;  /* 0xfcb000001b127810 */ /* 0x000fc80007ffe0ff */
[----:B------:R-:W-:Y:S02]  /*0730*/  ISETP.GE.U32.AND P0, PT, R18, 0x7ca00000, PT ;  /* 0x7ca000001200780c */ /* 0x000fe40003f06070 */
        /* <DEDUP_REMOVED lines=11> */
[----:B------:R-:W-:Y:S01]  /*07f0*/  MOV R22, R28 ;  /* 0x0000001c00167202 */ /* 0x000fe20000000f00 */
[----:B------:R-:W-:Y:S01]  /*0800*/  IMAD.MOV.U32 R24, RZ, RZ, R26 ;  /* 0x000000ffff187224 */ /* 0x000fe200078e001a */
[----:B------:R-:W-:Y:S01]  /*0810*/  MOV R2, 0x840 ;  /* 0x0000084000027802 */ /* 0x000fe20000000f00 */
[----:B------:R-:W-:-:S07]  /*0820*/  IMAD.MOV.U32 R19, RZ, RZ, R27 ;  /* 0x000000ffff137224 */ /* 0x000fce00078e001b */
[----:B------:R-:W-:Y:S05]  /*0830*/  CALL.REL.NOINC `($__internal_1_$__cuda_sm20_dsqrt_rn_f64_mediumpath_v1) ;  /* 0x0000001c00187944 */ /* 0x000fea0003c00000 */
[----:B------:R-:W-:Y:S01]  /*0840*/  MOV R24, R4 ;  /* 0x0000000400187202 */ /* 0x000fe20000000f00 */
[----:B------:R-:W-:-:S07]  /*0850*/  IMAD.MOV.U32 R25, RZ, RZ, R5 ;  /* 0x000000ffff197224 */ /* 0x000fce00078e0005 */
.L_x_23:
[----:B------:R-:W-:Y:S05]  /*0860*/  BSYNC.RECONVERGENT B1 ;  /* 0x0000000000017941 */ /* 0x000fea0003800200 */
.L_x_22:
[----:B------:R-:W2:Y:S04]  /*0870*/  LDG.E.64 R18, desc[UR10][R6.64+-0x10] ;  /* 0xfffff00a06127981 */ /* 0x000ea8000c1e1b00 */
[----:B------:R-:W3:Y:S01]  /*0880*/  LDG.E.64 R4, desc[UR10][R6.64+-0x18] ;  /* 0xffffe80a06047981 */ /* 0x000ee2000c1e1b00 */
[----:B------:R-:W-:Y:S01]  /*0890*/  MOV R28, 0x0 ;  /* 0x00000000001c7802 */ /* 0x000fe20000000f00 */
[----:B------:R-:W-:Y:S01]  /*08a0*/  IMAD.MOV.U32 R29, RZ, RZ, 0x3fd80000 ;  /* 0x3fd80000ff1d7424 */ /* 0x000fe200078e00ff */
[----:B------:R-:W-:Y:S01]  /*08b0*/  DSETP.GEU.AND P0, PT, R24, R10, PT ;  /* 0x0000000a1800722a */ /* 0x000fe20003f0e000 */
[----:B------:R-:W-:Y:S05]  /*08c0*/  BSSY.RECONVERGENT B1, `(.L_x_24) ;  /* 0x000001d000017945 */ /* 0x000fea0003800200 */
[----:B------:R-:W-:-:S02]  /*08d0*/  FSEL R10, R24, R10, !P0 ;  /* 0x0000000a180a7208 */ /* 0x000fc40004000000 */
[----:B------:R-:W-:-:S06]  /*08e0*/  FSEL R11, R25, R11, !P0 ;  /* 0x0000000b190b7208 */ /* 0x000fcc0004000000 */
[----:B------:R-:W-:Y:S01]  /*08f0*/  @!P0 IADD3 R3, PT, PT, R8, 0x2, RZ ;  /* 0x0000000208038810 */ /* 0x000fe20007ffe0ff */
        /* <DEDUP_REMOVED lines=23> */
[----:B------:R-:W-:Y:S01]  /*0a70*/  IMAD.MOV.U32 R24, RZ, RZ, R4 ;  /* 0x000000ffff187224 */ /* 0x000fe200078e0004 */
[----:B------:R-:W-:-:S07]  /*0a80*/  MOV R25, R5 ;  /* 0x0000000500197202 */ /* 0x000fce0000000f00 */
.L_x_25:
[----:B------:R-:W-:Y:S05]  /*0a90*/  BSYNC.RECONVERGENT B1 ;  /* 0x0000000000017941 */ /* 0x000fea0003800200 */
.L_x_24:
[----:B------:R-:W2:Y:S04]  /*0aa0*/  LDG.E.64 R18, desc[UR10][R6.64+0x8] ;  /* 0x0000080a06127981 */ /* 0x000ea8000c1e1b00 */
[----:B------:R-:W3:Y:S01]  /*0ab0*/  LDG.E.64 R4, desc[UR10][R6.64] ;  /* 0x0000000a06047981 */ /* 0x000ee2000c1e1b00 */
[----:B------:R-:W-:Y:S01]  /*0ac0*/  IMAD.MOV.U32 R28, RZ, RZ, 0x0 ;  /* 0x00000000ff1c7424 */ /* 0x000fe200078e00ff */
[----:B------:R-:W-:Y:S01]  /*0ad0*/  MOV R29, 0x3fd80000 ;  /* 0x3fd80000001d7802 */ /* 0x000fe20000000f00 */
[----:B------:R-:W-:Y:S01]  /*0ae0*/  DSETP.GEU.AND P0, PT, R24, R10, PT ;  /* 0x0000000a1800722a */ /* 0x000fe20003f0e000 */
[----:B------:R-:W-:Y:S05]  /*0af0*/  BSSY.RECONVERGENT B1, `(.L_x_26) ;  /* 0x000001d000017945 */ /* 0x000fea0003800200 */
        /* <DEDUP_REMOVED lines=16> */
[----:B------:R-:W-:Y:S01]  /*0c00*/  VIADD R23, R29, 0xfff00000 ;  /* 0xfff000001d177836 */ /* 0x000fe20000000000 */
[----:B------:R-:W-:-:S05]  /*0c10*/  MOV R22, R28 ;  /* 0x0000001c00167202 */ /* 0x000fca0000000f00 */
        /* <DEDUP_REMOVED lines=10> */
.L_x_27:
[----:B------:R-:W-:Y:S05]  /*0cc0*/  BSYNC.RECONVERGENT B1 ;  /* 0x0000000000017941 */ /* 0x000fea0003800200 */
.L_x_26:
        /* <DEDUP_REMOVED lines=34> */
.L_x_29:
[----:B------:R-:W-:Y:S05]  /*0ef0*/  BSYNC.RECONVERGENT B1 ;  /* 0x0000000000017941 */ /* 0x000fea0003800200 */
.L_x_28:
        /* <DEDUP_REMOVED lines=34> */
.L_x_31:
[----:B------:R-:W-:Y:S05]  /*1120*/  BSYNC.RECONVERGENT B1 ;  /* 0x0000000000017941 */ /* 0x000fea0003800200 */
.L_x_30:
        /* <DEDUP_REMOVED lines=34> */
.L_x_33:
[----:B------:R-:W-:Y:S05]  /*1350*/  BSYNC.RECONVERGENT B1 ;  /* 0x0000000000017941 */ /* 0x000fea0003800200 */
.L_x_32:
[----:B------:R-:W-:Y:S01]  /*1360*/  DSETP.GEU.AND P0, PT, R24, R10, PT ;  /* 0x0000000a1800722a */ /* 0x000fe20003f0e000 */
[----:B------:R-:W-:-:S05]  /*1370*/  IADD3 R6, P2, PT, R6, 0xc0, RZ ;  /* 0x000000c006067810 */ /* 0x000fca0007f5e0ff */
[----:B------:R-:W-:Y:S01]  /*1380*/  FSEL R26, R24, R10, !P0 ;  /* 0x0000000a181a7208 */ /* 0x000fe20004000000 */
[----:B------:R-:W-:Y:S01]  /*1390*/  IMAD.X R7, RZ, RZ, R7, P2 ;  /* 0x000000ffff077224 */ /* 0x000fe200010e0607 */
[----:B------:R-:W-:-:S06]  /*13a0*/  FSEL R27, R25, R11, !P0 ;  /* 0x0000000b191b7208 */ /* 0x000fcc0004000000 */
[C---:B------:R-:W-:Y:S01]  /*13b0*/  @!P0 IADD3 R3, PT, PT, R8.reuse, 0x7, RZ ;  /* 0x0000000708038810 */ /* 0x040fe20007ffe0ff */
[----:B------:R-:W-:-:S05]  /*13c0*/  VIADD R8, R8, 0x8 ;  /* 0x0000000808087836 */ /* 0x000fca0000000000 */
[----:B------:R-:W-:-:S13]  /*13d0*/  ISETP.NE.AND P1, PT, R8, R0, PT ;  /* 0x000000000800720c */ /* 0x000fda0003f25270 */
[----:B------:R-:W-:Y:S05]  /*13e0*/  @P1 BRA `(.L_x_34) ;  /* 0xffffffec00901947 */ /* 0x000fea000383ffff */
.L_x_17:
[----:B------:R-:W-:-:S09]  /*13f0*/  UISETP.NE.AND UP0, UPT, UR8, URZ, UPT ;  /* 0x000000ff0800728c */ /* 0x000fd2000bf05270 */
[----:B------:R-:W-:Y:S05]  /*1400*/  BRA.U !UP0, `(.L_x_16) ;  /* 0x00000011081c7547 */ /* 0x000fea000b800000 */
[----:B------:R-:W0:Y:S01]  /*1410*/  LDCU UR4, c[0x0][0x398] ;  /* 0x00007300ff0477ac */ /* 0x000e220008000800 */
[----:B------:R-:W-:Y:S02]  /*1420*/  UISETP.GE.U32.AND UP0, UPT, UR8, 0x4, UPT ;  /* 0x000000040800788c */ /* 0x000fe4000bf06070 */
[----:B0-----:R-:W-:-:S07]  /*1430*/  ULOP3.LUT UR4, UR4, 0x3, URZ, 0xc0, !UPT ;  /* 0x0000000304047892 */ /* 0x001fce000f8ec0ff */
[----:B------:R-:W-:Y:S05]  /*1440*/  BRA.U !UP0, `(.L_x_35) ;  /* 0x0000000908447547 */ /* 0x000fea000b800000 */
[----:B------:R-:W0:Y:S02]  /*1450*/  LDC.64 R10, c[0x0][0x390] ;  /* 0x0000e400ff0a7b82 */ /* 0x000e240000000a00 */
[----:B0-----:R-:W-:-:S05]  /*1460*/  IMAD.WIDE.U32 R10, R0, 0x18, R10 ;  /* 0x00000018000a7825 */ /* 0x001fca00078e000a */
[----:B------:R-:W2:Y:S04]  /*1470*/  LDG.E.64 R6, desc[UR10][R10.64+0x8] ;  /* 0x0000080a0a067981 */ /* 0x000ea8000c1e1b00 */
[----:B------:R-:W3:Y:S01]  /*1480*/  LDG.E.64 R4, desc[UR10][R10.64] ;  /* 0x0000000a0a047981 */ /* 0x000ee2000c1e1b00 */
[----:B------:R-:W-:Y:S01]  /*1490*/  BSSY.RECONVERGENT B1, `(.L_x_36) ;  /* 0x000001b000017945 */ /* 0x000fe20003800200 */
[----:B--2--5:R-:W-:Y:S02]  /*14a0*/  DADD R6, R12, -R6 ;  /* 0x000000000c067229 */ /* 0x024fe40000000806 */
[----:B---3--:R-:W-:-:S06]  /*14b0*/  DADD R4, R14, -R4 ;  /* 0x000000000e047229 */ /* 0x008fcc0000000804 */
[----:B------:R-:W-:Y:S01]  /*14c0*/  DMUL R24, R6, R6 ;  /* 0x0000000606187228 */ /* 0x000fe20000000000 */
[----:B------:R-:W-:Y:S02]  /*14d0*/  IMAD.MOV.U32 R6, RZ, RZ, 0x0 ;  /* 0x00000000ff067424 */ /* 0x000fe400078e00ff */
[----:B------:R-:W-:-:S05]  /*14e0*/  IMAD.MOV.U32 R7, RZ, RZ, 0x3fd80000 ;  /* 0x3fd80000ff077424 */ /* 0x000fca00078e00ff */
        /* <DEDUP_REMOVED lines=16> */
[----:B------:R-:W-:Y:S02]  /*15f0*/  MOV R19, R25 ;  /* 0x0000001900137202 */ /* 0x000fe40000000f00 */
[----:B------:R-:W-:-:S07]  /*1600*/  MOV R2, 0x1620 ;  /* 0x0000162000027802 */ /* 0x000fce0000000f00 */
[----:B------:R-:W-:Y:S05]  /*1610*/  CALL.REL.NOINC `($__internal_1_$__cuda_sm20_dsqrt_rn_f64_mediumpath_v1) ;  /* 0x0000000c00a07944 */ /* 0x000fea0003c00000 */
[----:B------:R-:W-:Y:S02]  /*1620*/  IMAD.MOV.U32 R6, RZ, RZ, R4 ;  /* 0x000000ffff067224 */ /* 0x000fe400078e0004 */
[----:B------:R-:W-:-:S07]  /*1630*/  IMAD.MOV.U32 R7, RZ, RZ, R5 ;  /* 0x000000ffff077224 */ /* 0x000fce00078e0005 */
.L_x_37:
[----:B------:R-:W-:Y:S05]  /*1640*/  BSYNC.RECONVERGENT B1 ;  /* 0x0000000000017941 */ /* 0x000fea0003800200 */
.L_x_36:
[----:B------:R-:W2:Y:S04]  /*1650*/  LDG.E.64 R8, desc[UR10][R10.64+0x20] ;  /* 0x0000200a0a087981 */ /* 0x000ea8000c1e1b00 */
[----:B------:R-:W3:Y:S01]  /*1660*/  LDG.E.64 R4, desc[UR10][R10.64+0x18] ;  /* 0x0000180a0a047981 */ /* 0x000ee2000c1e1b00 */
[----:B------:R-:W-:Y:S01]  /*1670*/  IMAD.MOV.U32 R30, RZ, RZ, 0x0 ;  /* 0x00000000ff1e7424 */ /* 0x000fe200078e00ff */
[----:B------:R-:W-:Y:S01]  /*1680*/  DSETP.GEU.AND P0, PT, R6, R26, PT ;  /* 0x0000001a0600722a */ /* 0x000fe20003f0e000 */
[----:B------:R-:W-:Y:S01]  /*1690*/  IMAD.MOV.U32 R31, RZ, RZ, 0x3fd80000 ;  /* 0x3fd80000ff1f7424 */ /* 0x000fe200078e00ff */
[----:B------:R-:W-:Y:S04]  /*16a0*/  BSSY.RECONVERGENT B1, `(.L_x_38) ;  /* 0x000001e000017945 */ /* 0x000fe80003800200 */
[----:B------:R-:W-:Y:S01]  /*16b0*/  SEL R3, R0, R3, !P0 ;  /* 0x0000000300037207 */ /* 0x000fe20004000000 */
[----:B--2---:R-:W-:-:S02]  /*16c0*/  DADD R8, R12, -R8 ;  /* 0x000000000c087229 */ /* 0x004fc40000000808 */
[----:B---3--:R-:W-:-:S06]  /*16d0*/  DADD R4, R14, -R4 ;  /* 0x000000000e047229 */ /* 0x008fcc0000000804 */
[----:B------:R-:W-:Y:S01]  /*16e0*/  DMUL R28, R8, R8 ;  /* 0x00000008081c7228 */ /* 0x000fe20000000000 */
[----:B------:R-:W-:Y:S01]  /*16f0*/  FSEL R8, R6, R26, !P0 ;  /* 0x0000001a06087208 */ /* 0x000fe20004000000 */
[----:B------:R-:W-:Y:S01]  /*1700*/  VIADD R6, R0, 0x1 ;  /* 0x0000000100067836 */ /* 0x000fe20000000000 */
[----:B------:R-:W-:-:S05]  /*1710*/  FSEL R9, R7, R27, !P0 ;  /* 0x0000001b07097208 */ /* 0x000fca0004000000 */
        /* <DEDUP_REMOVED lines=22> */
.L_x_39:
[----:B------:R-:W-:Y:S05]  /*1880*/  BSYNC.RECONVERGENT B1 ;  /* 0x0000000000017941 */ /* 0x000fea0003800200 */
.L_x_38:
[----:B------:R-:W2:Y:S04]  /*1890*/  LDG.E.64 R18, desc[UR10][R10.64+0x38] ;  /* 0x0000380a0a127981 */ /* 0x000ea8000c1e1b00 */
[----:B------:R-:W3:Y:S01]  /*18a0*/  LDG.E.64 R4, desc[UR10][R10.64+0x30] ;  /* 0x0000300a0a047981 */ /* 0x000ee2000c1e1b00 */
[----:B------:R-:W-:Y:S01]  /*18b0*/  MOV R28, 0x0 ;  /* 0x00000000001c7802 */ /* 0x000fe20000000f00 */
[----:B------:R-:W-:Y:S01]  /*18c0*/  IMAD.MOV.U32 R29, RZ, RZ, 0x3fd80000 ;  /* 0x3fd80000ff1d7424 */ /* 0x000fe200078e00ff */
[----:B------:R-:W-:Y:S01]  /*18d0*/  DSETP.GEU.AND P0, PT, R24, R8, PT ;  /* 0x000000081800722a */ /* 0x000fe20003f0e000 */
[----:B------:R-:W-:Y:S05]  /*18e0*/  BSSY.RECONVERGENT B1, `(.L_x_40) ;  /* 0x000001e000017945 */ /* 0x000fea0003800200 */
[----:B------:R-:W-:-:S02]  /*18f0*/  FSEL R8, R24, R8, !P0 ;  /* 0x0000000818087208 */ /* 0x000fc40004000000 */
[----:B------:R-:W-:Y:S02]  /*1900*/  FSEL R9, R25, R9, !P0 ;  /* 0x0000000919097208 */ /* 0x000fe40004000000 */
[----:B------:R-:W-:Y:S01]  /*1910*/  SEL R3, R6, R3, !P0 ;  /* 0x0000000306037207 */ /* 0x000fe20004000000 */
[----:B------:R-:W-:Y:S01]  /*1920*/  VIADD R6, R0, 0x2 ;  /* 0x0000000200067836 */ /* 0x000fe20000000000 */
        /* <DEDUP_REMOVED lines=25> */
.L_x_41:
[----:B------:R-:W-:Y:S05]  /*1ac0*/  BSYNC.RECONVERGENT B1 ;  /* 0x0000000000017941 */ /* 0x000fea0003800200 */
.L_x_40:
[----:B------:R-:W2:Y:S04]  /*1ad0*/  LDG.E.64 R18, desc[UR10][R10.64+0x50] ;  /* 0x0000500a0a127981 */ /* 0x000ea8000c1e1b00 */
[----:B------:R-:W3:Y:S01]  /*1ae0*/  LDG.E.64 R4, desc[UR10][R10.64+0x48] ;  /* 0x0000480a0a047981 */ /* 0x000ee2000c1e1b00 */
[----:B------:R-:W-:Y:S01]  /*1af0*/  IMAD.MOV.U32 R20, RZ, RZ, 0x0 ;  /* 0x00000000ff147424 */ /* 0x000fe200078e00ff */
[----:B------:R-:W-:Y:S01]  /*1b00*/  MOV R21, 0x3fd80000 ;  /* 0x3fd8000000157802 */ /* 0x000fe20000000f00 */
[----:B------:R-:W-:Y:S01]  /*1b10*/  DSETP.GEU.AND P0, PT, R24, R8, PT ;  /* 0x000000081800722a */ /* 0x000fe20003f0e000 */
[----:B------:R-:W-:Y:S05]  /*1b20*/  BSSY.RECONVERGENT B1, `(.L_x_42) ;  /* 0x000001e000017945 */ /* 0x000fea0003800200 */
[----:B------:R-:W-:-:S02]  /*1b30*/  SEL R3, R6, R3, !P0 ;  /* 0x0000000306037207 */ /* 0x000fc40004000000 */
[----:B------:R-:W-:Y:S02]  /*1b40*/  FSEL R8, R24, R8, !P0 ;  /* 0x0000000818087208 */ /* 0x000fe40004000000 */
[----:B------:R-:W-:Y:S02]  /*1b50*/  FSEL R9, R25, R9, !P0 ;  /* 0x0000000919097208 */ /* 0x000fe40004000000 */
[----:B------:R-:W-:Y:S01]  /*1b60*/  IADD3 R6, PT, PT, R0, 0x3, RZ ;  /* 0x0000000300067810 */ /* 0x000fe20007ffe0ff */
        /* <DEDUP_REMOVED lines=25> */
.L_x_43:
[----:B------:R-:W-:Y:S05]  /*1d00*/  BSYNC.RECONVERGENT B1 ;  /* 0x0000000000017941 */ /* 0x000fea0003800200 */
.L_x_42:
[----:B------:R-:W-:Y:S01]  /*1d10*/  DSETP.GEU.AND P0, PT, R28, R8, PT ;  /* 0x000000081c00722a */ /* 0x000fe20003f0e000 */
[----:B------:R-:W-:-:S05]  /*1d20*/  IADD3 R0, PT, PT, R0, 0x4, RZ ;  /* 0x0000000400007810 */ /* 0x000fca0007ffe0ff */
[----:B------:R-:W-:Y:S02]  /*1d30*/  FSEL R26, R28, R8, !P0 ;  /* 0x000000081c1a7208 */ /* 0x000fe40004000000 */
[----:B------:R-:W-:Y:S02]  /*1d40*/  FSEL R27, R29, R9, !P0 ;  /* 0x000000091d1b7208 */ /* 0x000fe40004000000 */
[----:B------:R-:W-:-:S07]  /*1d50*/  SEL R3, R6, R3, !P0 ;  /* 0x0000000306037207 */ /* 0x000fce0004000000 */
.L_x_35:
[----:B------:R-:W-:-:S09]  /*1d60*/  UISETP.NE.AND UP0, UPT, UR4, URZ, UPT ;  /* 0x000000ff0400728c */ /* 0x000fd2000bf05270 */
[----:B------:R-:W-:Y:S05]  /*1d70*/  BRA.U !UP0, `(.L_x_16) ;  /* 0x0000000508c07547 */ /* 0x000fea000b800000 */
[----:B------:R-:W-:-:S09]  /*1d80*/  UISETP.NE.AND UP0, UPT, UR4, 0x1, UPT ;  /* 0x000000010400788c */ /* 0x000fd2000bf05270 */
        /* <DEDUP_REMOVED lines=9> */
[----:B------:R-:W-:Y:S01]  /*1e20*/  IMAD.MOV.U32 R8, RZ, RZ, 0x0 ;  /* 0x00000000ff087424 */ /* 0x000fe200078e00ff */
[----:B------:R-:W-:-:S06]  /*1e30*/  MOV R9, 0x3fd80000 ;  /* 0x3fd8000000097802 */ /* 0x000fcc0000000f00 */
        /* <DEDUP_REMOVED lines=15> */
[----:B------:R-:W-:Y:S01]  /*1f30*/  MOV R22, R10 ;  /* 0x0000000a00167202 */ /* 0x000fe20000000f00 */
[----:B------:R-:W-:Y:S01]  /*1f40*/  IMAD.MOV.U32 R19, RZ, RZ, R25 ;  /* 0x000000ffff137224 */ /* 0x000fe200078e0019 */
[----:B------:R-:W-:-:S07]  /*1f50*/  MOV R2, 0x1f70 ;  /* 0x00001f7000027802 */ /* 0x000fce0000000f00 */
[----:B------:R-:W-:Y:S05]  /*1f60*/  CALL.REL.NOINC `($__internal_1_$__cuda_sm20_dsqrt_rn_f64_mediumpath_v1) ;  /* 0x00000004004c7944 */ /* 0x000fea0003c00000 */
[----:B------:R-:W-:Y:S01]  /*1f70*/  IMAD.MOV.U32 R8, RZ, RZ, R4 ;  /* 0x000000ffff087224 */ /* 0x000fe200078e0004 */
[----:B------:R-:W-:-:S07]  /*1f80*/  MOV R9, R5 ;  /* 0x0000000500097202 */ /* 0x000fce0000000f00 */
.L_x_46:
[----:B------:R-:W-:Y:S05]  /*1f90*/  BSYNC.RECONVERGENT B1 ;  /* 0x0000000000017941 */ /* 0x000fea0003800200 */
.L_x_45:
[----:B------:R-:W2:Y:S04]  /*1fa0*/  LDG.E.64 R10, desc[UR10][R6.64+0x20] ;  /* 0x0000200a060a7981 */ /* 0x000ea8000c1e1b00 */
[----:B------:R0:W3:Y:S01]  /*1fb0*/  LDG.E.64 R4, desc[UR10][R6.64+0x18] ;  /* 0x0000180a06047981 */ /* 0x0000e2000c1e1b00 */
[----:B------:R-:W-:Y:S01]  /*1fc0*/  DSETP.GEU.AND P0, PT, R8, R26, PT ;  /* 0x0000001a0800722a */ /* 0x000fe20003f0e000 */
[----:B------:R-:W-:Y:S05]  /*1fd0*/  BSSY.RECONVERGENT B1, `(.L_x_47) ;  /* 0x000001f000017945 */ /* 0x000fea0003800200 */
[----:B------:R-:W-:-:S02]  /*1fe0*/  FSEL R8, R8, R26, !P0 ;  /* 0x0000001a08087208 */ /* 0x000fc40004000000 */
[----:B------:R-:W-:Y:S02]  /*1ff0*/  FSEL R9, R9, R27, !P0 ;  /* 0x0000001b09097208 */ /* 0x000fe40004000000 */
[C---:B0-----:R-:W-:Y:S02]  /*2000*/  IADD3 R6, PT, PT, R0.reuse, 0x1, RZ ;  /* 0x0000000100067810 */ /* 0x041fe40007ffe0ff */
[----:B------:R-:W-:Y:S01]  /*2010*/  SEL R3, R0, R3, !P0 ;  /* 0x0000000300037207 */ /* 0x000fe20004000000 */
[----:B--2---:R-:W-:Y:S02]  /*2020*/  DADD R10, R12, -R10 ;  /* 0x000000000c0a7229 */ /* 0x004fe4000000080a */
        /* <DEDUP_REMOVED lines=25> */
.L_x_48:
[----:B------:R-:W-:Y:S05]  /*21c0*/  BSYNC.RECONVERGENT B1 ;  /* 0x0000000000017941 */ /* 0x000fea0003800200 */
.L_x_47:
[----:B------:R-:W-:Y:S01]  /*21d0*/  DSETP.GEU.AND P0, PT, R28, R8, PT ;  /* 0x000000081c00722a */ /* 0x000fe20003f0e000 */
[----:B------:R-:W-:-:S05]  /*21e0*/  VIADD R0, R0, 0x2 ;  /* 0x0000000200007836 */ /* 0x000fca0000000000 */
[----:B------:R-:W-:Y:S02]  /*21f0*/  FSEL R26, R28, R8, !P0 ;  /* 0x000000081c1a7208 */ /* 0x000fe40004000000 */
[----:B------:R-:W-:Y:S02]  /*2200*/  FSEL R27, R29, R9, !P0 ;  /* 0x000000091d1b7208 */ /* 0x000fe40004000000 */
[----:B------:R-:W-:-:S07]  /*2210*/  SEL R3, R6, R3, !P0 ;  /* 0x0000000306037207 */ /* 0x000fce0004000000 */
.L_x_44:
[----:B------:R-:W0:Y:S02]  /*2220*/  LDCU UR5, c[0x0][0x398] ;  /* 0x00007300ff0577ac */ /* 0x000e240008000800 */
[----:B0-----:R-:W-:-:S04]  /*2230*/  ULOP3.LUT UR5, UR5, 0x1, URZ, 0xc0, !UPT ;  /* 0x0000000105057892 */ /* 0x001fc8000f8ec0ff */
[----:B------:R-:W-:-:S09]  /*2240*/  UISETP.NE.U32.AND UP0, UPT, UR5, 0x1, UPT ;  /* 0x000000010500788c */ /* 0x000fd2000bf05070 */
[----:B------:R-:W-:Y:S05]  /*2250*/  BRA.U UP0, `(.L_x_16) ;  /* 0x0000000100887547 */ /* 0x000fea000b800000 */
        /* <DEDUP_REMOVED lines=31> */
.L_x_50:
[----:B------:R-:W-:Y:S05]  /*2450*/  BSYNC.RECONVERGENT B1 ;  /* 0x0000000000017941 */ /* 0x000fea0003800200 */
.L_x_49:
[----:B------:R-:W-:-:S06]  /*2460*/  DSETP.GEU.AND P0, PT, R6, R26, PT ;  /* 0x0000001a0600722a */ /* 0x000fcc0003f0e000 */
[----:B------:R-:W-:-:S08]  /*2470*/  SEL R3, R0, R3, !P0 ;  /* 0x0000000300037207 */ /* 0x000fd00004000000 */
.L_x_16:
[----:B------:R-:W-:Y:S01]  /*2480*/  STG.E desc[UR10][R16.64+0x10], R3 ;  /* 0x0000100310007986 */ /* 0x000fe2000c10190a */
[----:B------:R-:W-:Y:S05]  /*2490*/  EXIT ;  /* 0x000000000000794d */ /* 0x000fea0003800000 */
        .weak           $__internal_1_$__cuda_sm20_dsqrt_rn_f64_mediumpath_v1
        .type           $__internal_1_$__cuda_sm20_dsqrt_rn_f64_mediumpath_v1,@function
        .size           $__internal_1_$__cuda_sm20_dsqrt_rn_f64_mediumpath_v1,(.L_x_57 - $__internal_1_$__cuda_sm20_dsqrt_rn_f64_mediumpath_v1)
$__internal_1_$__cuda_sm20_dsqrt_rn_f64_mediumpath_v1:
[----:B------:R-:W-:Y:S01]  /*24a0*/  ISETP.GE.U32.AND P0, PT, R18, -0x3400000, PT ;  /* 0xfcc000001200780c */ /* 0x000fe20003f06070 */
[----:B------:R-:W-:Y:S01]  /*24b0*/  BSSY.RECONVERGENT B0, `(.L_x_51) ;  /* 0x0000024000007945 */ /* 0x000fe20003800200 */
[----:B------:R-:W-:-:S11]  /*24c0*/  MOV R18, R24 ;  /* 0x0000001800127202 */ /* 0x000fd60000000f00 */
[----:B------:R-:W-:Y:S05]  /*24d0*/  @!P0 BRA `(.L_x_52) ;  /* 0x0000000000208947 */ /* 0x000fea0003800000 */
[----:B------:R-:W-:-:S10]  /*24e0*/  DFMA.RM R20, R20, R22, R4 ;  /* 0x000000161414722b */ /* 0x000fd40000004004 */
[----:B------:R-:W-:-:S05]  /*24f0*/  IADD3 R4, P0, PT, R20, 0x1, RZ ;  /* 0x0000000114047810 */ /* 0x000fca0007f1e0ff */
[----:B------:R-:W-:-:S06]  /*2500*/  IMAD.X R5, RZ, RZ, R21, P0 ;  /* 0x000000ffff057224 */ /* 0x000fcc00000e0615 */
[----:B------:R-:W-:-:S08]  /*2510*/  DFMA.RP R18, -R20, R4, R18 ;  /* 0x000000041412722b */ /* 0x000fd00000008112 */
[----:B------:R-:W-:-:S06]  /*2520*/  DSETP.GT.AND P0, PT, R18, RZ, PT ;  /* 0x000000ff1200722a */ /* 0x000fcc0003f04000 */
[----:B------:R-:W-:Y:S02]  /*2530*/  FSEL R4, R4, R20, P0 ;  /* 0x0000001404047208 */ /* 0x000fe40000000000 */
[----:B------:R-:W-:Y:S01]  /*2540*/  FSEL R5, R5, R21, P0 ;  /* 0x0000001505057208 */ /* 0x000fe20000000000 */
[----:B------:R-:W-:Y:S06]  /*2550*/  BRA `(.L_x_53) ;  /* 0x0000000000647947 */ /* 0x000fec0003800000 */
.L_x_52:
[----:B------:R-:W-:-:S14]  /*2560*/  DSETP.NE.AND P0, PT, R18, RZ, PT ;  /* 0x000000ff1200722a */ /* 0x000fdc0003f05000 */
[----:B------:R-:W-:Y:S05]  /*2570*/  @!P0 BRA `(.L_x_54) ;  /* 0x0000000000588947 */ /* 0x000fea0003800000 */
[----:B------:R-:W-:-:S13]  /*2580*/  ISETP.GE.AND P0, PT, R19, RZ, PT ;  /* 0x000000ff1300720c */ /* 0x000fda0003f06270 */
[----:B------:R-:W-:Y:S01]  /*2590*/  @!P0 IMAD.MOV.U32 R4, RZ, RZ, 0x0 ;  /* 0x00000000ff048424 */ /* 0x000fe200078e00ff */
[----:B------:R-:W-:Y:S01]  /*25a0*/  @!P0 MOV R5, 0xfff80000 ;  /* 0xfff8000000058802 */ /* 0x000fe20000000f00 */
[----:B------:R-:W-:Y:S06]  /*25b0*/  @!P0 BRA `(.L_x_53) ;  /* 0x00000000004c8947 */ /* 0x000fec0003800000 */
[----:B------:R-:W-:-:S13]  /*25c0*/  ISETP.GT.AND P0, PT, R19, 0x7fefffff, PT ;  /* 0x7fefffff1300780c */ /* 0x000fda0003f04270 */
[----:B------:R-:W-:Y:S05]  /*25d0*/  @P0 BRA `(.L_x_54) ;  /* 0x0000000000400947 */ /* 0x000fea0003800000 */
[----:B------:R-:W-:Y:S01]  /*25e0*/  DMUL R22, R18, 8.11296384146066816958e+31 ;  /* 0x4690000012167828 */ /* 0x000fe20000000000 */
[----:B------:R-:W-:Y:S01]  /*25f0*/  IMAD.MOV.U32 R20, RZ, RZ, RZ ;  /* 0x000000ffff147224 */ /* 0x000fe200078e00ff */
[----:B------:R-:W-:Y:S01]  /*2600*/  MOV R5, 0x3fd80000 ;  /* 0x3fd8000000057802 */ /* 0x000fe20000000f00 */
[----:B------:R-:W-:-:S03]  /*2610*/  IMAD.MOV.U32 R4, RZ, RZ, 0x0 ;  /* 0x00000000ff047424 */ /* 0x000fc600078e00ff */
[----:B------:R-:W0:Y:S02]  /*2620*/  MUFU.RSQ64H R21, R23 ;  /* 0x0000001700157308 */ /* 0x000e240000001c00 */
[----:B0-----:R-:W-:-:S08]  /*2630*/  DMUL R18, R20, R20 ;  /* 0x0000001414127228 */ /* 0x001fd00000000000 */
[----:B------:R-:W-:-:S08]  /*2640*/  DFMA R18, R22, -R18, 1 ;  /* 0x3ff000001612742b */ /* 0x000fd00000000812 */
[----:B------:R-:W-:Y:S02]  /*2650*/  DFMA R4, R18, R4, 0.5 ;  /* 0x3fe000001204742b */ /* 0x000fe40000000004 */
[----:B------:R-:W-:-:S08]  /*2660*/  DMUL R18, R20, R18 ;  /* 0x0000001214127228 */ /* 0x000fd00000000000 */
[----:B------:R-:W-:-:S08]  /*2670*/  DFMA R18, R4, R18, R20 ;  /* 0x000000120412722b */ /* 0x000fd00000000014 */
[----:B------:R-:W-:Y:S02]  /*2680*/  DMUL R4, R22, R18 ;  /* 0x0000001216047228 */ /* 0x000fe40000000000 */
[----:B------:R-:W-:-:S06]  /*2690*/  VIADD R19, R19, 0xfff00000 ;  /* 0xfff0000013137836 */ /* 0x000fcc0000000000 */
[----:B------:R-:W-:-:S08]  /*26a0*/  DFMA R20, R4, -R4, R22 ;  /* 0x800000040414722b */ /* 0x000fd00000000016 */
[----:B------:R-:W-:-:S10]  /*26b0*/  DFMA R4, R18, R20, R4 ;  /* 0x000000141204722b */ /* 0x000fd40000000004 */
[----:B------:R-:W-:Y:S01]  /*26c0*/  VIADD R5, R5, 0xfcb00000 ;  /* 0xfcb0000005057836 */ /* 0x000fe20000000000 */
[----:B------:R-:W-:Y:S06]  /*26d0*/  BRA `(.L_x_53) ;  /* 0x0000000000047947 */ /* 0x000fec0003800000 */
.L_x_54:
[----:B------:R-:W-:-:S11]  /*26e0*/  DADD R4, R18, R18 ;  /* 0x0000000012047229 */ /* 0x000fd60000000012 */
.L_x_53:
[----:B------:R-:W-:Y:S05]  /*26f0*/  BSYNC.RECONVERGENT B0 ;  /* 0x0000000000007941 */ /* 0x000fea0003800200 */
.L_x_51:
[----:B------:R-:W-:Y:S01]  /*2700*/  MOV R18, R2 ;  /* 0x0000000200127202 */ /* 0x000fe20000000f00 */
[----:B------:R-:W-:-:S04]  /*2710*/  IMAD.MOV.U32 R19, RZ, RZ, 0x0 ;  /* 0x00000000ff137424 */ /* 0x000fc800078e00ff */
[----:B------:R-:W-:Y:S05]  /*2720*/  RET.REL.NODEC R18 `(_Z22assign_clusters_kernelP5PointiS0_i) ;  /* 0xffffffd812347950 */ /* 0x000fea0003c3ffff */
.L_x_55:
        /* <DEDUP_REMOVED lines=13> */
.L_x_57:


//--------------------- .nv.shared._Z23update_centroids_kernelP5PointiS0_i --------------------------
	.section	.nv.shared._Z23update_centroids_kernelP5PointiS0_i,"aw",@nobits
	.sectionflags	@""
	.align	16
	.zero		1024


//--------------------- .nv.shared.reserved.0     --------------------------
	.section	.nv.shared.reserved.0,"aw",@nobits
	.weak		__nv_reservedSMEM_offset_0_alias
	.size		__nv_reservedSMEM_offset_0_alias, 0, 64
	.other		__nv_reservedSMEM_offset_0_alias,@"STO_CUDA_RESERVED_SHARED STV_DEFAULT"
__nv_reservedSMEM_offset_0_alias:
	.zero		0
	.zero		64


//--------------------- .nv.shared._Z22assign_clusters_kernelP5PointiS0_i --------------------------
	.section	.nv.shared._Z22assign_clusters_kernelP5PointiS0_i,"aw",@nobits
	.sectionflags	@""
	.align	16
	.zero		1024


//--------------------- .nv.constant0._Z23update_centroids_kernelP5PointiS0_i --------------------------
	.section	.nv.constant0._Z23update_centroids_kernelP5PointiS0_i,"a",@progbits
	.sectionflags	@""
	.align	4
.nv.constant0._Z23update_centroids_kernelP5PointiS0_i:
	.zero		924


//--------------------- .nv.constant0._Z22assign_clusters_kernelP5PointiS0_i --------------------------
	.section	.nv.constant0._Z22assign_clusters_kernelP5PointiS0_i,"a",@progbits
	.sectionflags	@""
	.align	4
.nv.constant0._Z22assign_clusters_kernelP5PointiS0_i:
	.zero		924


//--------------------- SYMBOLS --------------------------

	.type		.nv.reservedSmem.offset0,@object
	.size		.nv.reservedSmem.offset0,0x4
	.type		.nv.reservedSmem.cap,@object
	.size		.nv.reservedSmem.cap,0x4
